//
// Generated by NVIDIA NVVM Compiler
//
// Compiler Build ID: CL-36424714
// Cuda compilation tools, release 13.0, V13.0.88
// Based on NVVM 20.0.0
//

.version 9.0
.target sm_100
.address_size 64

	// .globl	_Z10cudaConv2DPfS_S_iiii

.visible .entry _Z10cudaConv2DPfS_S_iiii(
	.param .u64 .ptr .align 1 _Z10cudaConv2DPfS_S_iiii_param_0,
	.param .u64 .ptr .align 1 _Z10cudaConv2DPfS_S_iiii_param_1,
	.param .u64 .ptr .align 1 _Z10cudaConv2DPfS_S_iiii_param_2,
	.param .u32 _Z10cudaConv2DPfS_S_iiii_param_3,
	.param .u32 _Z10cudaConv2DPfS_S_iiii_param_4,
	.param .u32 _Z10cudaConv2DPfS_S_iiii_param_5,
	.param .u32 _Z10cudaConv2DPfS_S_iiii_param_6
)
{
	.reg .pred 	%p<23>;
	.reg .b32 	%r<167>;
	.reg .b32 	%f<68>;
	.reg .b64 	%rd<77>;

	ld.param.u64 	%rd4, [_Z10cudaConv2DPfS_S_iiii_param_0];
	ld.param.u64 	%rd5, [_Z10cudaConv2DPfS_S_iiii_param_1];
	ld.param.u64 	%rd6, [_Z10cudaConv2DPfS_S_iiii_param_2];
	ld.param.u32 	%r59, [_Z10cudaConv2DPfS_S_iiii_param_3];
	ld.param.u32 	%r60, [_Z10cudaConv2DPfS_S_iiii_param_4];
	ld.param.u32 	%r61, [_Z10cudaConv2DPfS_S_iiii_param_5];
	ld.param.u32 	%r62, [_Z10cudaConv2DPfS_S_iiii_param_6];
	cvta.to.global.u64 	%rd1, %rd5;
	cvta.to.global.u64 	%rd2, %rd4;
	cvta.to.global.u64 	%rd3, %rd6;
	mov.u32 	%r63, %ctaid.y;
	mov.u32 	%r64, %ntid.y;
	mov.u32 	%r65, %tid.y;
	mad.lo.s32 	%r1, %r63, %r64, %r65;
	mov.u32 	%r66, %ctaid.x;
	mov.u32 	%r67, %ntid.x;
	mov.u32 	%r68, %tid.x;
	mad.lo.s32 	%r2, %r66, %r67, %r68;
	max.s32 	%r69, %r1, %r2;
	setp.ge.s32 	%p1, %r69, %r61;
	setp.lt.s32 	%p2, %r62, 1;
	or.pred  	%p3, %p1, %p2;
	@%p3 bra 	$L__BB0_28;
	setp.lt.s32 	%p4, %r60, 1;
	@%p4 bra 	$L__BB0_17;
	add.s32 	%r3, %r60, -1;
	and.b32  	%r4, %r60, 7;
	and.b32  	%r5, %r60, 3;
	and.b32  	%r6, %r60, 2147483640;
	neg.s32 	%r7, %r6;
	shl.b32 	%r108, %r60, 3;
	add.s32 	%r8, %r108, 8;
	mul.lo.s32 	%r9, %r60, %r60;
	mov.b32 	%r148, 0;
$L__BB0_3:
	mul.lo.s32 	%r11, %r148, %r60;
	add.s32 	%r110, %r11, 7;
	mul.lo.s32 	%r12, %r60, %r110;
	add.s32 	%r111, %r11, 6;
	mul.lo.s32 	%r13, %r60, %r111;
	add.s32 	%r112, %r11, 5;
	mul.lo.s32 	%r14, %r60, %r112;
	add.s32 	%r113, %r11, 4;
	mul.lo.s32 	%r15, %r60, %r113;
	add.s32 	%r114, %r11, 3;
	mul.lo.s32 	%r16, %r60, %r114;
	add.s32 	%r115, %r11, 2;
	mul.lo.s32 	%r17, %r60, %r115;
	mad.lo.s32 	%r18, %r60, %r11, %r60;
	mov.f32 	%f67, 0f00000000;
	mov.b32 	%r149, 0;
	mul.lo.s32 	%r21, %r9, %r148;
$L__BB0_4:
	setp.lt.u32 	%p13, %r3, 7;
	add.s32 	%r117, %r149, %r1;
	mad.lo.s32 	%r20, %r117, %r59, %r2;
	mov.b32 	%r161, 0;
	@%p13 bra 	$L__BB0_7;
	mov.u32 	%r150, %r20;
	mov.u32 	%r151, %r21;
	mov.u32 	%r152, %r18;
	mov.u32 	%r153, %r17;
	mov.u32 	%r154, %r16;
	mov.u32 	%r155, %r15;
	mov.u32 	%r156, %r14;
	mov.u32 	%r157, %r13;
	mov.u32 	%r158, %r12;
	mov.u32 	%r159, %r7;
$L__BB0_6:
	.pragma "nounroll";
	mul.wide.s32 	%rd37, %r150, 4;
	add.s64 	%rd38, %rd2, %rd37;
	ld.global.f32 	%f16, [%rd38];
	mul.wide.s32 	%rd39, %r151, 4;
	add.s64 	%rd40, %rd1, %rd39;
	ld.global.f32 	%f17, [%rd40];
	fma.rn.f32 	%f18, %f16, %f17, %f67;
	ld.global.f32 	%f19, [%rd38+4];
	add.s32 	%r118, %r152, 1;
	mul.wide.s32 	%rd41, %r118, 4;
	add.s64 	%rd42, %rd1, %rd41;
	ld.global.f32 	%f20, [%rd42];
	fma.rn.f32 	%f21, %f19, %f20, %f18;
	ld.global.f32 	%f22, [%rd38+8];
	add.s32 	%r119, %r153, 2;
	mul.wide.s32 	%rd43, %r119, 4;
	add.s64 	%rd44, %rd1, %rd43;
	ld.global.f32 	%f23, [%rd44];
	fma.rn.f32 	%f24, %f22, %f23, %f21;
	ld.global.f32 	%f25, [%rd38+12];
	add.s32 	%r120, %r154, 3;
	mul.wide.s32 	%rd45, %r120, 4;
	add.s64 	%rd46, %rd1, %rd45;
	ld.global.f32 	%f26, [%rd46];
	fma.rn.f32 	%f27, %f25, %f26, %f24;
	ld.global.f32 	%f28, [%rd38+16];
	add.s32 	%r121, %r155, 4;
	mul.wide.s32 	%rd47, %r121, 4;
	add.s64 	%rd48, %rd1, %rd47;
	ld.global.f32 	%f29, [%rd48];
	fma.rn.f32 	%f30, %f28, %f29, %f27;
	ld.global.f32 	%f31, [%rd38+20];
	add.s32 	%r122, %r156, 5;
	mul.wide.s32 	%rd49, %r122, 4;
	add.s64 	%rd50, %rd1, %rd49;
	ld.global.f32 	%f32, [%rd50];
	fma.rn.f32 	%f33, %f31, %f32, %f30;
	ld.global.f32 	%f34, [%rd38+24];
	add.s32 	%r123, %r157, 6;
	mul.wide.s32 	%rd51, %r123, 4;
	add.s64 	%rd52, %rd1, %rd51;
	ld.global.f32 	%f35, [%rd52];
	fma.rn.f32 	%f36, %f34, %f35, %f33;
	ld.global.f32 	%f37, [%rd38+28];
	add.s32 	%r124, %r158, 7;
	mul.wide.s32 	%rd53, %r124, 4;
	add.s64 	%rd54, %rd1, %rd53;
	ld.global.f32 	%f38, [%rd54];
	fma.rn.f32 	%f67, %f37, %f38, %f36;
	add.s32 	%r159, %r159, 8;
	add.s32 	%r158, %r158, %r8;
	add.s32 	%r157, %r157, %r8;
	add.s32 	%r156, %r156, %r8;
	add.s32 	%r155, %r155, %r8;
	add.s32 	%r154, %r154, %r8;
	add.s32 	%r153, %r153, %r8;
	add.s32 	%r152, %r152, %r8;
	add.s32 	%r151, %r151, %r8;
	add.s32 	%r150, %r150, 8;
	setp.ne.s32 	%p14, %r159, 0;
	mov.u32 	%r161, %r6;
	@%p14 bra 	$L__BB0_6;
$L__BB0_7:
	setp.eq.s32 	%p15, %r4, 0;
	@%p15 bra 	$L__BB0_15;
	add.s32 	%r125, %r4, -1;
	setp.lt.u32 	%p16, %r125, 3;
	@%p16 bra 	$L__BB0_10;
	add.s32 	%r126, %r20, %r161;
	mul.wide.s32 	%rd55, %r126, 4;
	add.s64 	%rd56, %rd2, %rd55;
	ld.global.f32 	%f40, [%rd56];
	add.s32 	%r127, %r161, %r11;
	mad.lo.s32 	%r128, %r127, %r60, %r161;
	mul.wide.s32 	%rd57, %r128, 4;
	add.s64 	%rd58, %rd1, %rd57;
	ld.global.f32 	%f41, [%rd58];
	fma.rn.f32 	%f42, %f40, %f41, %f67;
	add.s32 	%r129, %r128, %r60;
	ld.global.f32 	%f43, [%rd56+4];
	add.s32 	%r130, %r129, 1;
	mul.wide.s32 	%rd59, %r130, 4;
	add.s64 	%rd60, %rd1, %rd59;
	ld.global.f32 	%f44, [%rd60];
	fma.rn.f32 	%f45, %f43, %f44, %f42;
	add.s32 	%r131, %r127, 2;
	mad.lo.s32 	%r132, %r131, %r60, %r161;
	ld.global.f32 	%f46, [%rd56+8];
	add.s32 	%r133, %r132, 2;
	mul.wide.s32 	%rd61, %r133, 4;
	add.s64 	%rd62, %rd1, %rd61;
	ld.global.f32 	%f47, [%rd62];
	fma.rn.f32 	%f48, %f46, %f47, %f45;
	add.s32 	%r134, %r127, 3;
	mad.lo.s32 	%r135, %r134, %r60, %r161;
	ld.global.f32 	%f49, [%rd56+12];
	add.s32 	%r136, %r135, 3;
	mul.wide.s32 	%rd63, %r136, 4;
	add.s64 	%rd64, %rd1, %rd63;
	ld.global.f32 	%f50, [%rd64];
	fma.rn.f32 	%f67, %f49, %f50, %f48;
	add.s32 	%r161, %r161, 4;
$L__BB0_10:
	setp.eq.s32 	%p17, %r5, 0;
	@%p17 bra 	$L__BB0_15;
	setp.eq.s32 	%p18, %r5, 1;
	@%p18 bra 	$L__BB0_13;
	add.s32 	%r137, %r20, %r161;
	mul.wide.s32 	%rd65, %r137, 4;
	add.s64 	%rd66, %rd2, %rd65;
	ld.global.f32 	%f52, [%rd66];
	add.s32 	%r138, %r161, %r11;
	mad.lo.s32 	%r139, %r138, %r60, %r161;
	mul.wide.s32 	%rd67, %r139, 4;
	add.s64 	%rd68, %rd1, %rd67;
	ld.global.f32 	%f53, [%rd68];
	fma.rn.f32 	%f54, %f52, %f53, %f67;
	add.s32 	%r140, %r139, %r60;
	ld.global.f32 	%f55, [%rd66+4];
	add.s32 	%r141, %r140, 1;
	mul.wide.s32 	%rd69, %r141, 4;
	add.s64 	%rd70, %rd1, %rd69;
	ld.global.f32 	%f56, [%rd70];
	fma.rn.f32 	%f67, %f55, %f56, %f54;
	add.s32 	%r161, %r161, 2;
$L__BB0_13:
	and.b32  	%r142, %r60, 1;
	setp.eq.b32 	%p19, %r142, 1;
	not.pred 	%p20, %p19;
	@%p20 bra 	$L__BB0_15;
	add.s32 	%r143, %r20, %r161;
	mul.wide.s32 	%rd71, %r143, 4;
	add.s64 	%rd72, %rd2, %rd71;
	ld.global.f32 	%f57, [%rd72];
	add.s32 	%r144, %r161, %r11;
	mad.lo.s32 	%r145, %r144, %r60, %r161;
	mul.wide.s32 	%rd73, %r145, 4;
	add.s64 	%rd74, %rd1, %rd73;
	ld.global.f32 	%f58, [%rd74];
	fma.rn.f32 	%f67, %f57, %f58, %f67;
$L__BB0_15:
	add.s32 	%r149, %r149, 1;
	setp.ne.s32 	%p21, %r149, %r60;
	@%p21 bra 	$L__BB0_4;
	mad.lo.s32 	%r146, %r148, %r61, %r1;
	mad.lo.s32 	%r147, %r146, %r61, %r2;
	mul.wide.s32 	%rd75, %r147, 4;
	add.s64 	%rd76, %rd3, %rd75;
	st.global.f32 	[%rd76], %f67;
	add.s32 	%r148, %r148, 1;
	setp.eq.s32 	%p22, %r148, %r62;
	@%p22 bra 	$L__BB0_28;
	bra.uni 	$L__BB0_3;
$L__BB0_17:
	and.b32  	%r49, %r62, 7;
	setp.lt.u32 	%p5, %r62, 8;
	mov.b32 	%r165, 0;
	@%p5 bra 	$L__BB0_20;
	and.b32  	%r165, %r62, 2147483640;
	mov.b32 	%r163, 0;
$L__BB0_19:
	.pragma "nounroll";
	mad.lo.s32 	%r72, %r163, %r61, %r1;
	mad.lo.s32 	%r73, %r72, %r61, %r2;
	mul.wide.s32 	%rd7, %r73, 4;
	add.s64 	%rd8, %rd3, %rd7;
	mov.b32 	%r74, 0;
	st.global.u32 	[%rd8], %r74;
	add.s32 	%r75, %r72, %r61;
	mad.lo.s32 	%r76, %r75, %r61, %r2;
	mul.wide.s32 	%rd9, %r76, 4;
	add.s64 	%rd10, %rd3, %rd9;
	st.global.u32 	[%rd10], %r74;
	add.s32 	%r77, %r75, %r61;
	mad.lo.s32 	%r78, %r77, %r61, %r2;
	mul.wide.s32 	%rd11, %r78, 4;
	add.s64 	%rd12, %rd3, %rd11;
	st.global.u32 	[%rd12], %r74;
	add.s32 	%r79, %r77, %r61;
	mad.lo.s32 	%r80, %r79, %r61, %r2;
	mul.wide.s32 	%rd13, %r80, 4;
	add.s64 	%rd14, %rd3, %rd13;
	st.global.u32 	[%rd14], %r74;
	add.s32 	%r81, %r79, %r61;
	mad.lo.s32 	%r82, %r81, %r61, %r2;
	mul.wide.s32 	%rd15, %r82, 4;
	add.s64 	%rd16, %rd3, %rd15;
	st.global.u32 	[%rd16], %r74;
	add.s32 	%r83, %r81, %r61;
	mad.lo.s32 	%r84, %r83, %r61, %r2;
	mul.wide.s32 	%rd17, %r84, 4;
	add.s64 	%rd18, %rd3, %rd17;
	st.global.u32 	[%rd18], %r74;
	add.s32 	%r85, %r83, %r61;
	mad.lo.s32 	%r86, %r85, %r61, %r2;
	mul.wide.s32 	%rd19, %r86, 4;
	add.s64 	%rd20, %rd3, %rd19;
	st.global.u32 	[%rd20], %r74;
	add.s32 	%r87, %r85, %r61;
	mad.lo.s32 	%r88, %r87, %r61, %r2;
	mul.wide.s32 	%rd21, %r88, 4;
	add.s64 	%rd22, %rd3, %rd21;
	st.global.u32 	[%rd22], %r74;
	add.s32 	%r163, %r163, 8;
	setp.ne.s32 	%p6, %r163, %r165;
	@%p6 bra 	$L__BB0_19;
$L__BB0_20:
	setp.eq.s32 	%p7, %r49, 0;
	@%p7 bra 	$L__BB0_28;
	and.b32  	%r54, %r62, 3;
	setp.lt.u32 	%p8, %r49, 4;
	@%p8 bra 	$L__BB0_23;
	mad.lo.s32 	%r89, %r165, %r61, %r1;
	mad.lo.s32 	%r90, %r89, %r61, %r2;
	mul.wide.s32 	%rd23, %r90, 4;
	add.s64 	%rd24, %rd3, %rd23;
	mov.b32 	%r91, 0;
	st.global.u32 	[%rd24], %r91;
	add.s32 	%r92, %r89, %r61;
	mad.lo.s32 	%r93, %r92, %r61, %r2;
	mul.wide.s32 	%rd25, %r93, 4;
	add.s64 	%rd26, %rd3, %rd25;
	st.global.u32 	[%rd26], %r91;
	add.s32 	%r94, %r92, %r61;
	mad.lo.s32 	%r95, %r94, %r61, %r2;
	mul.wide.s32 	%rd27, %r95, 4;
	add.s64 	%rd28, %rd3, %rd27;
	st.global.u32 	[%rd28], %r91;
	add.s32 	%r96, %r94, %r61;
	mad.lo.s32 	%r97, %r96, %r61, %r2;
	mul.wide.s32 	%rd29, %r97, 4;
	add.s64 	%rd30, %rd3, %rd29;
	st.global.u32 	[%rd30], %r91;
	add.s32 	%r165, %r165, 4;
$L__BB0_23:
	setp.eq.s32 	%p9, %r54, 0;
	@%p9 bra 	$L__BB0_28;
	setp.eq.s32 	%p10, %r54, 1;
	@%p10 bra 	$L__BB0_26;
	mad.lo.s32 	%r98, %r165, %r61, %r1;
	mad.lo.s32 	%r99, %r98, %r61, %r2;
	mul.wide.s32 	%rd31, %r99, 4;
	add.s64 	%rd32, %rd3, %rd31;
	mov.b32 	%r100, 0;
	st.global.u32 	[%rd32], %r100;
	add.s32 	%r101, %r98, %r61;
	mad.lo.s32 	%r102, %r101, %r61, %r2;
	mul.wide.s32 	%rd33, %r102, 4;
	add.s64 	%rd34, %rd3, %rd33;
	st.global.u32 	[%rd34], %r100;
	add.s32 	%r165, %r165, 2;
$L__BB0_26:
	and.b32  	%r103, %r62, 1;
	setp.eq.b32 	%p11, %r103, 1;
	not.pred 	%p12, %p11;
	@%p12 bra 	$L__BB0_28;
	mad.lo.s32 	%r104, %r165, %r61, %r1;
	mad.lo.s32 	%r105, %r104, %r61, %r2;
	mul.wide.s32 	%rd35, %r105, 4;
	add.s64 	%rd36, %rd3, %rd35;
	mov.b32 	%r106, 0;
	st.global.u32 	[%rd36], %r106;
$L__BB0_28:
	ret;

}
	// .globl	_Z15cudaSubsamplingPfS_iiii
.visible .entry _Z15cudaSubsamplingPfS_iiii(
	.param .u64 .ptr .align 1 _Z15cudaSubsamplingPfS_iiii_param_0,
	.param .u64 .ptr .align 1 _Z15cudaSubsamplingPfS_iiii_param_1,
	.param .u32 _Z15cudaSubsamplingPfS_iiii_param_2,
	.param .u32 _Z15cudaSubsamplingPfS_iiii_param_3,
	.param .u32 _Z15cudaSubsamplingPfS_iiii_param_4,
	.param .u32 _Z15cudaSubsamplingPfS_iiii_param_5
)
{
	.reg .pred 	%p<33>;
	.reg .b32 	%r<124>;
	.reg .b32 	%f<117>;
	.reg .b64 	%rd<26>;

	ld.param.u64 	%rd5, [_Z15cudaSubsamplingPfS_iiii_param_0];
	ld.param.u64 	%rd6, [_Z15cudaSubsamplingPfS_iiii_param_1];
	ld.param.u32 	%r55, [_Z15cudaSubsamplingPfS_iiii_param_2];
	ld.param.u32 	%r56, [_Z15cudaSubsamplingPfS_iiii_param_3];
	ld.param.u32 	%r57, [_Z15cudaSubsamplingPfS_iiii_param_4];
	ld.param.u32 	%r58, [_Z15cudaSubsamplingPfS_iiii_param_5];
	cvta.to.global.u64 	%rd1, %rd5;
	cvta.to.global.u64 	%rd2, %rd6;
	mov.u32 	%r59, %ctaid.y;
	mov.u32 	%r60, %ntid.y;
	mov.u32 	%r61, %tid.y;
	mad.lo.s32 	%r1, %r59, %r60, %r61;
	mov.u32 	%r62, %ctaid.x;
	mov.u32 	%r63, %ntid.x;
	mov.u32 	%r64, %tid.x;
	mad.lo.s32 	%r2, %r62, %r63, %r64;
	rem.s32 	%r65, %r1, %r57;
	setp.ne.s32 	%p1, %r65, 0;
	@%p1 bra 	$L__BB1_56;
	rem.s32 	%r66, %r2, %r57;
	setp.ne.s32 	%p2, %r66, 0;
	setp.lt.s32 	%p3, %r56, 1;
	or.pred  	%p4, %p2, %p3;
	@%p4 bra 	$L__BB1_56;
	mul.lo.s32 	%r67, %r57, %r57;
	setp.lt.s32 	%p5, %r57, 1;
	cvt.rn.f32.u32 	%f1, %r67;
	mul.lo.s32 	%r68, %r58, %r56;
	mul.lo.s32 	%r3, %r68, %r58;
	@%p5 bra 	$L__BB1_25;
	add.s32 	%r4, %r57, -1;
	and.b32  	%r5, %r57, 15;
	and.b32  	%r6, %r57, 7;
	and.b32  	%r7, %r57, 2147483632;
	and.b32  	%r8, %r57, 3;
	neg.s32 	%r9, %r7;
	add.s64 	%rd3, %rd1, 32;
	mad.lo.s32 	%r10, %r56, %r55, %r1;
	mov.b32 	%r109, 0;
$L__BB1_4:
	mov.f32 	%f116, 0f00000000;
	mov.b32 	%r110, 0;
$L__BB1_5:
	setp.lt.u32 	%p20, %r4, 15;
	add.s32 	%r99, %r10, %r110;
	mad.lo.s32 	%r13, %r99, %r55, %r2;
	mov.b32 	%r114, 0;
	@%p20 bra 	$L__BB1_8;
	mov.u32 	%r111, %r13;
	mov.u32 	%r112, %r9;
$L__BB1_7:
	.pragma "nounroll";
	mul.wide.s32 	%rd17, %r111, 4;
	add.s64 	%rd18, %rd3, %rd17;
	ld.global.f32 	%f19, [%rd18+-32];
	div.rn.f32 	%f20, %f19, %f1;
	add.f32 	%f21, %f116, %f20;
	ld.global.f32 	%f22, [%rd18+-28];
	div.rn.f32 	%f23, %f22, %f1;
	add.f32 	%f24, %f21, %f23;
	ld.global.f32 	%f25, [%rd18+-24];
	div.rn.f32 	%f26, %f25, %f1;
	add.f32 	%f27, %f24, %f26;
	ld.global.f32 	%f28, [%rd18+-20];
	div.rn.f32 	%f29, %f28, %f1;
	add.f32 	%f30, %f27, %f29;
	ld.global.f32 	%f31, [%rd18+-16];
	div.rn.f32 	%f32, %f31, %f1;
	add.f32 	%f33, %f30, %f32;
	ld.global.f32 	%f34, [%rd18+-12];
	div.rn.f32 	%f35, %f34, %f1;
	add.f32 	%f36, %f33, %f35;
	ld.global.f32 	%f37, [%rd18+-8];
	div.rn.f32 	%f38, %f37, %f1;
	add.f32 	%f39, %f36, %f38;
	ld.global.f32 	%f40, [%rd18+-4];
	div.rn.f32 	%f41, %f40, %f1;
	add.f32 	%f42, %f39, %f41;
	ld.global.f32 	%f43, [%rd18];
	div.rn.f32 	%f44, %f43, %f1;
	add.f32 	%f45, %f42, %f44;
	ld.global.f32 	%f46, [%rd18+4];
	div.rn.f32 	%f47, %f46, %f1;
	add.f32 	%f48, %f45, %f47;
	ld.global.f32 	%f49, [%rd18+8];
	div.rn.f32 	%f50, %f49, %f1;
	add.f32 	%f51, %f48, %f50;
	ld.global.f32 	%f52, [%rd18+12];
	div.rn.f32 	%f53, %f52, %f1;
	add.f32 	%f54, %f51, %f53;
	ld.global.f32 	%f55, [%rd18+16];
	div.rn.f32 	%f56, %f55, %f1;
	add.f32 	%f57, %f54, %f56;
	ld.global.f32 	%f58, [%rd18+20];
	div.rn.f32 	%f59, %f58, %f1;
	add.f32 	%f60, %f57, %f59;
	ld.global.f32 	%f61, [%rd18+24];
	div.rn.f32 	%f62, %f61, %f1;
	add.f32 	%f63, %f60, %f62;
	ld.global.f32 	%f64, [%rd18+28];
	div.rn.f32 	%f65, %f64, %f1;
	add.f32 	%f116, %f63, %f65;
	add.s32 	%r112, %r112, 16;
	add.s32 	%r111, %r111, 16;
	setp.ne.s32 	%p21, %r112, 0;
	mov.u32 	%r114, %r7;
	@%p21 bra 	$L__BB1_7;
$L__BB1_8:
	setp.eq.s32 	%p22, %r5, 0;
	@%p22 bra 	$L__BB1_18;
	add.s32 	%r100, %r5, -1;
	setp.lt.u32 	%p23, %r100, 7;
	@%p23 bra 	$L__BB1_11;
	add.s32 	%r101, %r13, %r114;
	mul.wide.s32 	%rd19, %r101, 4;
	add.s64 	%rd20, %rd1, %rd19;
	ld.global.f32 	%f67, [%rd20];
	div.rn.f32 	%f68, %f67, %f1;
	add.f32 	%f69, %f116, %f68;
	ld.global.f32 	%f70, [%rd20+4];
	div.rn.f32 	%f71, %f70, %f1;
	add.f32 	%f72, %f69, %f71;
	ld.global.f32 	%f73, [%rd20+8];
	div.rn.f32 	%f74, %f73, %f1;
	add.f32 	%f75, %f72, %f74;
	ld.global.f32 	%f76, [%rd20+12];
	div.rn.f32 	%f77, %f76, %f1;
	add.f32 	%f78, %f75, %f77;
	ld.global.f32 	%f79, [%rd20+16];
	div.rn.f32 	%f80, %f79, %f1;
	add.f32 	%f81, %f78, %f80;
	ld.global.f32 	%f82, [%rd20+20];
	div.rn.f32 	%f83, %f82, %f1;
	add.f32 	%f84, %f81, %f83;
	ld.global.f32 	%f85, [%rd20+24];
	div.rn.f32 	%f86, %f85, %f1;
	add.f32 	%f87, %f84, %f86;
	ld.global.f32 	%f88, [%rd20+28];
	div.rn.f32 	%f89, %f88, %f1;
	add.f32 	%f116, %f87, %f89;
	add.s32 	%r114, %r114, 8;
$L__BB1_11:
	setp.eq.s32 	%p24, %r6, 0;
	@%p24 bra 	$L__BB1_18;
	add.s32 	%r102, %r6, -1;
	setp.lt.u32 	%p25, %r102, 3;
	@%p25 bra 	$L__BB1_14;
	add.s32 	%r103, %r13, %r114;
	mul.wide.s32 	%rd21, %r103, 4;
	add.s64 	%rd22, %rd1, %rd21;
	ld.global.f32 	%f91, [%rd22];
	div.rn.f32 	%f92, %f91, %f1;
	add.f32 	%f93, %f116, %f92;
	ld.global.f32 	%f94, [%rd22+4];
	div.rn.f32 	%f95, %f94, %f1;
	add.f32 	%f96, %f93, %f95;
	ld.global.f32 	%f97, [%rd22+8];
	div.rn.f32 	%f98, %f97, %f1;
	add.f32 	%f99, %f96, %f98;
	ld.global.f32 	%f100, [%rd22+12];
	div.rn.f32 	%f101, %f100, %f1;
	add.f32 	%f116, %f99, %f101;
	add.s32 	%r114, %r114, 4;
$L__BB1_14:
	setp.eq.s32 	%p26, %r8, 0;
	@%p26 bra 	$L__BB1_18;
	setp.eq.s32 	%p27, %r8, 1;
	add.s32 	%r104, %r13, %r114;
	mul.wide.s32 	%rd23, %r104, 4;
	add.s64 	%rd4, %rd1, %rd23;
	ld.global.f32 	%f102, [%rd4];
	div.rn.f32 	%f103, %f102, %f1;
	add.f32 	%f116, %f116, %f103;
	@%p27 bra 	$L__BB1_18;
	setp.eq.s32 	%p28, %r8, 2;
	ld.global.f32 	%f104, [%rd4+4];
	div.rn.f32 	%f105, %f104, %f1;
	add.f32 	%f116, %f116, %f105;
	@%p28 bra 	$L__BB1_18;
	ld.global.f32 	%f106, [%rd4+8];
	div.rn.f32 	%f107, %f106, %f1;
	add.f32 	%f116, %f116, %f107;
$L__BB1_18:
	add.s32 	%r110, %r110, 1;
	setp.eq.s32 	%p29, %r110, %r57;
	@%p29 bra 	$L__BB1_19;
	bra.uni 	$L__BB1_5;
$L__BB1_19:
	setp.eq.s32 	%p30, %r1, 0;
	@%p30 bra 	$L__BB1_23;
	setp.eq.s32 	%p31, %r2, 0;
	@%p31 bra 	$L__BB1_22;
	div.u32 	%r105, %r1, %r57;
	div.s32 	%r106, %r2, %r57;
	mad.lo.s32 	%r116, %r105, %r58, %r106;
	bra.uni 	$L__BB1_24;
$L__BB1_22:
	div.u32 	%r107, %r1, %r57;
	mul.lo.s32 	%r116, %r107, %r58;
	bra.uni 	$L__BB1_24;
$L__BB1_23:
	div.s32 	%r116, %r2, %r57;
$L__BB1_24:
	add.s32 	%r108, %r116, %r3;
	mul.wide.s32 	%rd24, %r108, 4;
	add.s64 	%rd25, %rd2, %rd24;
	st.global.f32 	[%rd25], %f116;
	add.s32 	%r109, %r109, 1;
	setp.eq.s32 	%p32, %r109, %r56;
	@%p32 bra 	$L__BB1_56;
	bra.uni 	$L__BB1_4;
$L__BB1_25:
	and.b32  	%r29, %r56, 3;
	setp.lt.u32 	%p6, %r56, 4;
	@%p6 bra 	$L__BB1_48;
	and.b32  	%r30, %r56, 2147483644;
	mov.b32 	%r117, 0;
	div.s32 	%r32, %r2, %r57;
$L__BB1_27:
	setp.ne.s32 	%p7, %r1, 0;
	@%p7 bra 	$L__BB1_29;
	mov.u32 	%r118, %r32;
	bra.uni 	$L__BB1_32;
$L__BB1_29:
	setp.ne.s32 	%p8, %r2, 0;
	@%p8 bra 	$L__BB1_31;
	div.s32 	%r72, %r1, %r57;
	mul.lo.s32 	%r118, %r72, %r58;
	bra.uni 	$L__BB1_32;
$L__BB1_31:
	div.s32 	%r70, %r1, %r57;
	div.s32 	%r71, %r2, %r57;
	mad.lo.s32 	%r118, %r70, %r58, %r71;
$L__BB1_32:
	setp.eq.s32 	%p9, %r1, 0;
	add.s32 	%r73, %r118, %r3;
	mul.wide.s32 	%rd7, %r73, 4;
	add.s64 	%rd8, %rd2, %rd7;
	mov.b32 	%r74, 0;
	st.global.u32 	[%rd8], %r74;
	@%p9 bra 	$L__BB1_36;
	setp.eq.s32 	%p10, %r2, 0;
	@%p10 bra 	$L__BB1_35;
	div.s32 	%r75, %r1, %r57;
	div.s32 	%r76, %r2, %r57;
	mad.lo.s32 	%r119, %r75, %r58, %r76;
	bra.uni 	$L__BB1_37;
$L__BB1_35:
	div.s32 	%r77, %r1, %r57;
	mul.lo.s32 	%r119, %r77, %r58;
	bra.uni 	$L__BB1_37;
$L__BB1_36:
	div.s32 	%r119, %r2, %r57;
$L__BB1_37:
	setp.eq.s32 	%p11, %r1, 0;
	add.s32 	%r78, %r119, %r3;
	mul.wide.s32 	%rd9, %r78, 4;
	add.s64 	%rd10, %rd2, %rd9;
	mov.b32 	%r79, 0;
	st.global.u32 	[%rd10], %r79;
	@%p11 bra 	$L__BB1_41;
	setp.eq.s32 	%p12, %r2, 0;
	@%p12 bra 	$L__BB1_40;
	div.s32 	%r80, %r1, %r57;
	div.s32 	%r81, %r2, %r57;
	mad.lo.s32 	%r120, %r80, %r58, %r81;
	bra.uni 	$L__BB1_42;
$L__BB1_40:
	div.s32 	%r82, %r1, %r57;
	mul.lo.s32 	%r120, %r82, %r58;
	bra.uni 	$L__BB1_42;
$L__BB1_41:
	div.s32 	%r120, %r2, %r57;
$L__BB1_42:
	setp.eq.s32 	%p13, %r1, 0;
	add.s32 	%r83, %r120, %r3;
	mul.wide.s32 	%rd11, %r83, 4;
	add.s64 	%rd12, %rd2, %rd11;
	mov.b32 	%r84, 0;
	st.global.u32 	[%rd12], %r84;
	@%p13 bra 	$L__BB1_46;
	setp.eq.s32 	%p14, %r2, 0;
	@%p14 bra 	$L__BB1_45;
	div.s32 	%r85, %r1, %r57;
	div.s32 	%r86, %r2, %r57;
	mad.lo.s32 	%r121, %r85, %r58, %r86;
	bra.uni 	$L__BB1_47;
$L__BB1_45:
	div.s32 	%r87, %r1, %r57;
	mul.lo.s32 	%r121, %r87, %r58;
	bra.uni 	$L__BB1_47;
$L__BB1_46:
	div.s32 	%r121, %r2, %r57;
$L__BB1_47:
	add.s32 	%r88, %r121, %r3;
	mul.wide.s32 	%rd13, %r88, 4;
	add.s64 	%rd14, %rd2, %rd13;
	mov.b32 	%r89, 0;
	st.global.u32 	[%rd14], %r89;
	add.s32 	%r117, %r117, 4;
	setp.ne.s32 	%p15, %r117, %r30;
	@%p15 bra 	$L__BB1_27;
$L__BB1_48:
	setp.eq.s32 	%p16, %r29, 0;
	@%p16 bra 	$L__BB1_56;
	mov.b32 	%r122, 0;
	div.s32 	%r52, %r2, %r57;
	div.s32 	%r93, %r1, %r57;
	mul.lo.s32 	%r51, %r93, %r58;
	mad.lo.s32 	%r50, %r93, %r58, %r52;
$L__BB1_50:
	.pragma "nounroll";
	setp.eq.s32 	%p17, %r1, 0;
	@%p17 bra 	$L__BB1_54;
	setp.eq.s32 	%p18, %r2, 0;
	@%p18 bra 	$L__BB1_53;
	mov.u32 	%r123, %r50;
	bra.uni 	$L__BB1_55;
$L__BB1_53:
	mov.u32 	%r123, %r51;
	bra.uni 	$L__BB1_55;
$L__BB1_54:
	mov.u32 	%r123, %r52;
$L__BB1_55:
	add.s32 	%r94, %r123, %r3;
	mul.wide.s32 	%rd15, %r94, 4;
	add.s64 	%rd16, %rd2, %rd15;
	mov.b32 	%r95, 0;
	st.global.u32 	[%rd16], %r95;
	add.s32 	%r122, %r122, 1;
	setp.ne.s32 	%p19, %r122, %r29;
	@%p19 bra 	$L__BB1_50;
$L__BB1_56:
	ret;

}
	// .globl	_Z8cudaTanhPfiii
.visible .entry _Z8cudaTanhPfiii(
	.param .u64 .ptr .align 1 _Z8cudaTanhPfiii_param_0,
	.param .u32 _Z8cudaTanhPfiii_param_1,
	.param .u32 _Z8cudaTanhPfiii_param_2,
	.param .u32 _Z8cudaTanhPfiii_param_3
)
{
	.reg .pred 	%p<26>;
	.reg .b32 	%r<55>;
	.reg .b32 	%f<113>;
	.reg .b64 	%rd<17>;

	ld.param.u64 	%rd2, [_Z8cudaTanhPfiii_param_0];
	ld.param.u32 	%r26, [_Z8cudaTanhPfiii_param_1];
	ld.param.u32 	%r27, [_Z8cudaTanhPfiii_param_2];
	ld.param.u32 	%r28, [_Z8cudaTanhPfiii_param_3];
	cvta.to.global.u64 	%rd1, %rd2;
	mov.u32 	%r29, %ctaid.y;
	mov.u32 	%r30, %ntid.y;
	mul.lo.s32 	%r1, %r29, %r30;
	mov.u32 	%r2, %tid.y;
	add.s32 	%r3, %r1, %r2;
	mov.u32 	%r31, %ctaid.x;
	mov.u32 	%r32, %ntid.x;
	mov.u32 	%r33, %tid.x;
	mad.lo.s32 	%r4, %r31, %r32, %r33;
	setp.ge.s32 	%p1, %r3, %r26;
	setp.ge.s32 	%p2, %r4, %r27;
	or.pred  	%p3, %p1, %p2;
	setp.lt.s32 	%p4, %r28, 1;
	or.pred  	%p5, %p3, %p4;
	@%p5 bra 	$L__BB2_9;
	and.b32  	%r5, %r28, 3;
	setp.lt.u32 	%p6, %r28, 4;
	mov.b32 	%r54, 0;
	@%p6 bra 	$L__BB2_4;
	and.b32  	%r54, %r28, 2147483644;
	neg.s32 	%r52, %r54;
	add.s32 	%r35, %r2, %r27;
	add.s32 	%r36, %r35, %r1;
	mad.lo.s32 	%r51, %r26, %r36, %r4;
	mul.lo.s32 	%r37, %r27, %r26;
	shl.b32 	%r9, %r37, 2;
	shl.b32 	%r38, %r27, 1;
	add.s32 	%r39, %r3, %r38;
	mad.lo.s32 	%r50, %r26, %r39, %r4;
	mad.lo.s32 	%r40, %r27, 3, %r3;
	mad.lo.s32 	%r49, %r26, %r40, %r4;
	mad.lo.s32 	%r48, %r26, %r3, %r4;
$L__BB2_3:
	.pragma "nounroll";
	mul.wide.s32 	%rd3, %r48, 4;
	add.s64 	%rd4, %rd1, %rd3;
	ld.global.f32 	%f1, [%rd4];
	abs.f32 	%f2, %f1;
	mul.f32 	%f3, %f2, 0f4038AA3B;
	ex2.approx.ftz.f32 	%f4, %f3;
	add.f32 	%f5, %f4, 0f3F800000;
	rcp.approx.ftz.f32 	%f6, %f5;
	fma.rn.f32 	%f7, %f6, 0fC0000000, 0f3F800000;
	setp.ge.f32 	%p7, %f2, 0f41102CB4;
	selp.f32 	%f8, 0f3F800000, %f7, %p7;
	copysign.f32 	%f9, %f1, %f8;
	mul.f32 	%f10, %f1, %f1;
	fma.rn.f32 	%f11, %f10, 0f3C80F082, 0fBD563CAE;
	fma.rn.f32 	%f12, %f11, %f10, 0f3E085941;
	fma.rn.f32 	%f13, %f12, %f10, 0fBEAAA9ED;
	fma.rn.f32 	%f14, %f13, %f10, 0f00000000;
	fma.rn.f32 	%f15, %f14, %f1, %f1;
	setp.ge.f32 	%p8, %f2, 0f3F19999A;
	selp.f32 	%f16, %f9, %f15, %p8;
	st.global.f32 	[%rd4], %f16;
	mul.wide.s32 	%rd5, %r51, 4;
	add.s64 	%rd6, %rd1, %rd5;
	ld.global.f32 	%f17, [%rd6];
	abs.f32 	%f18, %f17;
	mul.f32 	%f19, %f18, 0f4038AA3B;
	ex2.approx.ftz.f32 	%f20, %f19;
	add.f32 	%f21, %f20, 0f3F800000;
	rcp.approx.ftz.f32 	%f22, %f21;
	fma.rn.f32 	%f23, %f22, 0fC0000000, 0f3F800000;
	setp.ge.f32 	%p9, %f18, 0f41102CB4;
	selp.f32 	%f24, 0f3F800000, %f23, %p9;
	copysign.f32 	%f25, %f17, %f24;
	mul.f32 	%f26, %f17, %f17;
	fma.rn.f32 	%f27, %f26, 0f3C80F082, 0fBD563CAE;
	fma.rn.f32 	%f28, %f27, %f26, 0f3E085941;
	fma.rn.f32 	%f29, %f28, %f26, 0fBEAAA9ED;
	fma.rn.f32 	%f30, %f29, %f26, 0f00000000;
	fma.rn.f32 	%f31, %f30, %f17, %f17;
	setp.ge.f32 	%p10, %f18, 0f3F19999A;
	selp.f32 	%f32, %f25, %f31, %p10;
	st.global.f32 	[%rd6], %f32;
	mul.wide.s32 	%rd7, %r50, 4;
	add.s64 	%rd8, %rd1, %rd7;
	ld.global.f32 	%f33, [%rd8];
	abs.f32 	%f34, %f33;
	mul.f32 	%f35, %f34, 0f4038AA3B;
	ex2.approx.ftz.f32 	%f36, %f35;
	add.f32 	%f37, %f36, 0f3F800000;
	rcp.approx.ftz.f32 	%f38, %f37;
	fma.rn.f32 	%f39, %f38, 0fC0000000, 0f3F800000;
	setp.ge.f32 	%p11, %f34, 0f41102CB4;
	selp.f32 	%f40, 0f3F800000, %f39, %p11;
	copysign.f32 	%f41, %f33, %f40;
	mul.f32 	%f42, %f33, %f33;
	fma.rn.f32 	%f43, %f42, 0f3C80F082, 0fBD563CAE;
	fma.rn.f32 	%f44, %f43, %f42, 0f3E085941;
	fma.rn.f32 	%f45, %f44, %f42, 0fBEAAA9ED;
	fma.rn.f32 	%f46, %f45, %f42, 0f00000000;
	fma.rn.f32 	%f47, %f46, %f33, %f33;
	setp.ge.f32 	%p12, %f34, 0f3F19999A;
	selp.f32 	%f48, %f41, %f47, %p12;
	st.global.f32 	[%rd8], %f48;
	mul.wide.s32 	%rd9, %r49, 4;
	add.s64 	%rd10, %rd1, %rd9;
	ld.global.f32 	%f49, [%rd10];
	abs.f32 	%f50, %f49;
	mul.f32 	%f51, %f50, 0f4038AA3B;
	ex2.approx.ftz.f32 	%f52, %f51;
	add.f32 	%f53, %f52, 0f3F800000;
	rcp.approx.ftz.f32 	%f54, %f53;
	fma.rn.f32 	%f55, %f54, 0fC0000000, 0f3F800000;
	setp.ge.f32 	%p13, %f50, 0f41102CB4;
	selp.f32 	%f56, 0f3F800000, %f55, %p13;
	copysign.f32 	%f57, %f49, %f56;
	mul.f32 	%f58, %f49, %f49;
	fma.rn.f32 	%f59, %f58, 0f3C80F082, 0fBD563CAE;
	fma.rn.f32 	%f60, %f59, %f58, 0f3E085941;
	fma.rn.f32 	%f61, %f60, %f58, 0fBEAAA9ED;
	fma.rn.f32 	%f62, %f61, %f58, 0f00000000;
	fma.rn.f32 	%f63, %f62, %f49, %f49;
	setp.ge.f32 	%p14, %f50, 0f3F19999A;
	selp.f32 	%f64, %f57, %f63, %p14;
	st.global.f32 	[%rd10], %f64;
	add.s32 	%r52, %r52, 4;
	add.s32 	%r51, %r51, %r9;
	add.s32 	%r50, %r50, %r9;
	add.s32 	%r49, %r49, %r9;
	add.s32 	%r48, %r48, %r9;
	setp.ne.s32 	%p15, %r52, 0;
	@%p15 bra 	$L__BB2_3;
$L__BB2_4:
	setp.eq.s32 	%p16, %r5, 0;
	@%p16 bra 	$L__BB2_9;
	setp.eq.s32 	%p17, %r5, 1;
	@%p17 bra 	$L__BB2_7;
	mad.lo.s32 	%r41, %r54, %r27, %r3;
	mad.lo.s32 	%r42, %r41, %r26, %r4;
	mul.wide.s32 	%rd11, %r42, 4;
	add.s64 	%rd12, %rd1, %rd11;
	ld.global.f32 	%f65, [%rd12];
	abs.f32 	%f66, %f65;
	mul.f32 	%f67, %f66, 0f4038AA3B;
	ex2.approx.ftz.f32 	%f68, %f67;
	add.f32 	%f69, %f68, 0f3F800000;
	rcp.approx.ftz.f32 	%f70, %f69;
	fma.rn.f32 	%f71, %f70, 0fC0000000, 0f3F800000;
	setp.ge.f32 	%p18, %f66, 0f41102CB4;
	selp.f32 	%f72, 0f3F800000, %f71, %p18;
	copysign.f32 	%f73, %f65, %f72;
	mul.f32 	%f74, %f65, %f65;
	fma.rn.f32 	%f75, %f74, 0f3C80F082, 0fBD563CAE;
	fma.rn.f32 	%f76, %f75, %f74, 0f3E085941;
	fma.rn.f32 	%f77, %f76, %f74, 0fBEAAA9ED;
	fma.rn.f32 	%f78, %f77, %f74, 0f00000000;
	fma.rn.f32 	%f79, %f78, %f65, %f65;
	setp.ge.f32 	%p19, %f66, 0f3F19999A;
	selp.f32 	%f80, %f73, %f79, %p19;
	st.global.f32 	[%rd12], %f80;
	add.s32 	%r43, %r41, %r27;
	mad.lo.s32 	%r44, %r43, %r26, %r4;
	mul.wide.s32 	%rd13, %r44, 4;
	add.s64 	%rd14, %rd1, %rd13;
	ld.global.f32 	%f81, [%rd14];
	abs.f32 	%f82, %f81;
	mul.f32 	%f83, %f82, 0f4038AA3B;
	ex2.approx.ftz.f32 	%f84, %f83;
	add.f32 	%f85, %f84, 0f3F800000;
	rcp.approx.ftz.f32 	%f86, %f85;
	fma.rn.f32 	%f87, %f86, 0fC0000000, 0f3F800000;
	setp.ge.f32 	%p20, %f82, 0f41102CB4;
	selp.f32 	%f88, 0f3F800000, %f87, %p20;
	copysign.f32 	%f89, %f81, %f88;
	mul.f32 	%f90, %f81, %f81;
	fma.rn.f32 	%f91, %f90, 0f3C80F082, 0fBD563CAE;
	fma.rn.f32 	%f92, %f91, %f90, 0f3E085941;
	fma.rn.f32 	%f93, %f92, %f90, 0fBEAAA9ED;
	fma.rn.f32 	%f94, %f93, %f90, 0f00000000;
	fma.rn.f32 	%f95, %f94, %f81, %f81;
	setp.ge.f32 	%p21, %f82, 0f3F19999A;
	selp.f32 	%f96, %f89, %f95, %p21;
	st.global.f32 	[%rd14], %f96;
	add.s32 	%r54, %r54, 2;
$L__BB2_7:
	and.b32  	%r45, %r28, 1;
	setp.eq.b32 	%p22, %r45, 1;
	not.pred 	%p23, %p22;
	@%p23 bra 	$L__BB2_9;
	mad.lo.s32 	%r46, %r54, %r27, %r3;
	mad.lo.s32 	%r47, %r46, %r26, %r4;
	mul.wide.s32 	%rd15, %r47, 4;
	add.s64 	%rd16, %rd1, %rd15;
	ld.global.f32 	%f97, [%rd16];
	abs.f32 	%f98, %f97;
	mul.f32 	%f99, %f98, 0f4038AA3B;
	ex2.approx.ftz.f32 	%f100, %f99;
	add.f32 	%f101, %f100, 0f3F800000;
	rcp.approx.ftz.f32 	%f102, %f101;
	fma.rn.f32 	%f103, %f102, 0fC0000000, 0f3F800000;
	setp.ge.f32 	%p24, %f98, 0f41102CB4;
	selp.f32 	%f104, 0f3F800000, %f103, %p24;
	copysign.f32 	%f105, %f97, %f104;
	mul.f32 	%f106, %f97, %f97;
	fma.rn.f32 	%f107, %f106, 0f3C80F082, 0fBD563CAE;
	fma.rn.f32 	%f108, %f107, %f106, 0f3E085941;
	fma.rn.f32 	%f109, %f108, %f106, 0fBEAAA9ED;
	fma.rn.f32 	%f110, %f109, %f106, 0f00000000;
	fma.rn.f32 	%f111, %f110, %f97, %f97;
	setp.ge.f32 	%p25, %f98, 0f3F19999A;
	selp.f32 	%f112, %f105, %f111, %p25;
	st.global.f32 	[%rd16], %f112;
$L__BB2_9:
	ret;

}


// ===== COMPILED SASS (sm_100) =====

	.target	sm_100

	.elftype	@"ET_EXEC"


//--------------------- .note.nv.tkinfo           --------------------------
	.section	.note.nv.tkinfo,"",@"SHT_NOTE"
	.sectionflags	@"SHF_NOTE_NV_TKINFO"
	.tkinfo
        /*0018*/ 	.word	0x00000002
        /*0030*/ 	.string	""
        /*0030*/ 	.string	"ptxas"
        /*0030*/ 	.string	"Cuda compilation tools, release 13.0, V13.0.88"
        /*0030*/ 	.string	"Build cuda_13.0.r13.0/compiler.36424714_0"
        /*0030*/ 	.string	"-arch sm_100 -m 64 "



//--------------------- .note.nv.cuinfo           --------------------------
	.section	.note.nv.cuinfo,"",@"SHT_NOTE"
	.sectionflags	@"SHF_NOTE_NV_CUINFO"
        /*0018*/ 	.short	0x0002
        /*001a*/ 	.short	0x0064
        /*001c*/ 	.short	0x0082
	.zero		2


//--------------------- .nv.info                  --------------------------
	.section	.nv.info,"",@"SHT_CUDA_INFO"
	.align	4


	//----- nvinfo : EIATTR_REGCOUNT
	.align		4
        /*0000*/ 	.byte	0x04, 0x2f
        /*0002*/ 	.short	(.L_1 - .L_0)
	.align		4
.L_0:
        /*0004*/ 	.word	index@(_Z10cudaConv2DPfS_S_iiii)
        /*0008*/ 	.word	0x00000020


	//----- nvinfo : EIATTR_FRAME_SIZE
	.align		4
.L_1:
        /*000c*/ 	.byte	0x04, 0x11
        /*000e*/ 	.short	(.L_3 - .L_2)
	.align		4
.L_2:
        /*0010*/ 	.word	index@(_Z10cudaConv2DPfS_S_iiii)
        /*0014*/ 	.word	0x00000000


	//----- nvinfo : EIATTR_REGCOUNT
	.align		4
.L_3:
        /*0018*/ 	.byte	0x04, 0x2f
        /*001a*/ 	.short	(.L_5 - .L_4)
	.align		4
.L_4:
        /*001c*/ 	.word	index@(_Z15cudaSubsamplingPfS_iiii)
        /*0020*/ 	.word	0x0000001e


	//----- nvinfo : EIATTR_FRAME_SIZE
	.align		4
.L_5:
        /*0024*/ 	.byte	0x04, 0x11
        /*0026*/ 	.short	(.L_7 - .L_6)
	.align		4
.L_6:
        /*0028*/ 	.word	index@($__internal_0_$__cuda_sm3x_div_rn_noftz_f32_slowpath)
        /*002c*/ 	.word	0x00000000


	//----- nvinfo : EIATTR_FRAME_SIZE
	.align		4
.L_7:
        /*0030*/ 	.byte	0x04, 0x11
        /*0032*/ 	.short	(.L_9 - .L_8)
	.align		4
.L_8:
        /*0034*/ 	.word	index@(_Z15cudaSubsamplingPfS_iiii)
        /*0038*/ 	.word	0x00000000


	//----- nvinfo : EIATTR_REGCOUNT
	.align		4
.L_9:
        /*003c*/ 	.byte	0x04, 0x2f
        /*003e*/ 	.short	(.L_11 - .L_10)
	.align		4
.L_10:
        /*0040*/ 	.word	index@(_Z8cudaTanhPfiii)
        /*0044*/ 	.word	0x00000020


	//----- nvinfo : EIATTR_FRAME_SIZE
	.align		4
.L_11:
        /*0048*/ 	.byte	0x04, 0x11
        /*004a*/ 	.short	(.L_13 - .L_12)
	.align		4
.L_12:
        /*004c*/ 	.word	index@(_Z8cudaTanhPfiii)
        /*0050*/ 	.word	0x00000000


	//----- nvinfo : EIATTR_MIN_STACK_SIZE
	.align		4
.L_13:
        /*0054*/ 	.byte	0x04, 0x12
        /*0056*/ 	.short	(.L_15 - .L_14)
	.align		4
.L_14:
        /*0058*/ 	.word	index@(_Z8cudaTanhPfiii)
        /*005c*/ 	.word	0x00000000


	//----- nvinfo : EIATTR_MIN_STACK_SIZE
	.align		4
.L_15:
        /*0060*/ 	.byte	0x04, 0x12
        /*0062*/ 	.short	(.L_17 - .L_16)
	.align		4
.L_16:
        /*0064*/ 	.word	index@(_Z15cudaSubsamplingPfS_iiii)
        /*0068*/ 	.word	0x00000000


	//----- nvinfo : EIATTR_MIN_STACK_SIZE
	.align		4
.L_17:
        /*006c*/ 	.byte	0x04, 0x12
        /*006e*/ 	.short	(.L_19 - .L_18)
	.align		4
.L_18:
        /*0070*/ 	.word	index@(_Z10cudaConv2DPfS_S_iiii)
        /*0074*/ 	.word	0x00000000
.L_19:


//--------------------- .nv.compat                --------------------------
	.section	.nv.compat,"",@"SHT_CUDA_COMPAT_INFO"
	.align	4
        /*0000*/ 	.byte	0x02, 0x09, 0x00, 0x00, 0x02, 0x02, 0x01, 0x00, 0x02, 0x05, 0x05, 0x00, 0x03, 0x07, 0x01, 0x01
        /*0010*/ 	.byte	0x02, 0x03, 0x00, 0x00, 0x02, 0x06, 0x01, 0x00, 0x04, 0x0b, 0x08, 0x00, 0x01, 0x00, 0x00, 0x00
        /*0020*/ 	.byte	0x00, 0x00, 0x00, 0x00


//--------------------- .nv.info._Z8cudaTanhPfiii --------------------------
	.section	.nv.info._Z8cudaTanhPfiii,"",@"SHT_CUDA_INFO"
	.sectionflags	@""
	.align	4


	//----- nvinfo : EIATTR_CUDA_API_VERSION
	.align		4
        /*0000*/ 	.byte	0x04, 0x37
        /*0002*/ 	.short	(.L_21 - .L_20)
.L_20:
        /*0004*/ 	.word	0x00000082


	//----- nvinfo : EIATTR_KPARAM_INFO
	.align		4
.L_21:
        /*0008*/ 	.byte	0x04, 0x17
        /*000a*/ 	.short	(.L_23 - .L_22)
.L_22:
        /*000c*/ 	.word	0x00000000
        /*0010*/ 	.short	0x0003
        /*0012*/ 	.short	0x0010
        /*0014*/ 	.byte	0x00, 0xf0, 0x11, 0x00


	//----- nvinfo : EIATTR_KPARAM_INFO
	.align		4
.L_23:
        /*0018*/ 	.byte	0x04, 0x17
        /*001a*/ 	.short	(.L_25 - .L_24)
.L_24:
        /*001c*/ 	.word	0x00000000
        /*0020*/ 	.short	0x0002
        /*0022*/ 	.short	0x000c
        /*0024*/ 	.byte	0x00, 0xf0, 0x11, 0x00


	//----- nvinfo : EIATTR_KPARAM_INFO
	.align		4
.L_25:
        /*0028*/ 	.byte	0x04, 0x17
        /*002a*/ 	.short	(.L_27 - .L_26)
.L_26:
        /*002c*/ 	.word	0x00000000
        /*0030*/ 	.short	0x0001
        /*0032*/ 	.short	0x0008
        /*0034*/ 	.byte	0x00, 0xf0, 0x11, 0x00


	//----- nvinfo : EIATTR_KPARAM_INFO
	.align		4
.L_27:
        /*0038*/ 	.byte	0x04, 0x17
        /*003a*/ 	.short	(.L_29 - .L_28)
.L_28:
        /*003c*/ 	.word	0x00000000
        /*0040*/ 	.short	0x0000
        /*0042*/ 	.short	0x0000
        /*0044*/ 	.byte	0x00, 0xf5, 0x21, 0x00


	//----- nvinfo : EIATTR_SPARSE_MMA_MASK
	.align		4
.L_29:
        /*0048*/ 	.byte	0x03, 0x50
        /*004a*/ 	.short	0x0000


	//----- nvinfo : EIATTR_MAXREG_COUNT
	.align		4
        /*004c*/ 	.byte	0x03, 0x1b
        /*004e*/ 	.short	0x00ff


	//----- nvinfo : EIATTR_MERCURY_ISA_VERSION
	.align		4
        /*0050*/ 	.byte	0x03, 0x5f
        /*0052*/ 	.short	0x0101


	//----- nvinfo : EIATTR_VRC_CTA_INIT_COUNT
	.align		4
        /*0054*/ 	.byte	0x02, 0x4a
	.zero		1
	.zero		1


	//----- nvinfo : EIATTR_EXIT_INSTR_OFFSETS
	.align		4
        /*0058*/ 	.byte	0x04, 0x1c
        /*005a*/ 	.short	(.L_31 - .L_30)


	//   ....[0]....
.L_30:
        /*005c*/ 	.word	0x000000f0


	//   ....[1]....
        /*0060*/ 	.word	0x00000720


	//   ....[2]....
        /*0064*/ 	.word	0x00000a30


	//   ....[3]....
        /*0068*/ 	.word	0x00000bb0


	//----- nvinfo : EIATTR_CBANK_PARAM_SIZE
	.align		4
.L_31:
        /*006c*/ 	.byte	0x03, 0x19
        /*006e*/ 	.short	0x0014


	//----- nvinfo : EIATTR_PARAM_CBANK
	.align		4
        /*0070*/ 	.byte	0x04, 0x0a
        /*0072*/ 	.short	(.L_33 - .L_32)
	.align		4
.L_32:
        /*0074*/ 	.word	index@(.nv.constant0._Z8cudaTanhPfiii)
        /*0078*/ 	.short	0x0380
        /*007a*/ 	.short	0x0014


	//----- nvinfo : EIATTR_SW_WAR
	.align		4
.L_33:
        /*007c*/ 	.byte	0x04, 0x36
        /*007e*/ 	.short	(.L_35 - .L_34)
.L_34:
        /*0080*/ 	.word	0x00000008
.L_35:


//--------------------- .nv.info._Z15cudaSubsamplingPfS_iiii --------------------------
	.section	.nv.info._Z15cudaSubsamplingPfS_iiii,"",@"SHT_CUDA_INFO"
	.sectionflags	@""
	.align	4


	//----- nvinfo : EIATTR_CUDA_API_VERSION
	.align		4
        /*0000*/ 	.byte	0x04, 0x37
        /*0002*/ 	.short	(.L_37 - .L_36)
.L_36:
        /*0004*/ 	.word	0x00000082


	//----- nvinfo : EIATTR_KPARAM_INFO
	.align		4
.L_37:
        /*0008*/ 	.byte	0x04, 0x17
        /*000a*/ 	.short	(.L_39 - .L_38)
.L_38:
        /*000c*/ 	.word	0x00000000
        /*0010*/ 	.short	0x0005
        /*0012*/ 	.short	0x001c
        /*0014*/ 	.byte	0x00, 0xf0, 0x11, 0x00


	//----- nvinfo : EIATTR_KPARAM_INFO
	.align		4
.L_39:
        /*0018*/ 	.byte	0x04, 0x17
        /*001a*/ 	.short	(.L_41 - .L_40)
.L_40:
        /*001c*/ 	.word	0x00000000
        /*0020*/ 	.short	0x0004
        /*0022*/ 	.short	0x0018
        /*0024*/ 	.byte	0x00, 0xf0, 0x11, 0x00


	//----- nvinfo : EIATTR_KPARAM_INFO
	.align		4
.L_41:
        /*0028*/ 	.byte	0x04, 0x17
        /*002a*/ 	.short	(.L_43 - .L_42)
.L_42:
        /*002c*/ 	.word	0x00000000
        /*0030*/ 	.short	0x0003
        /*0032*/ 	.short	0x0014
        /*0034*/ 	.byte	0x00, 0xf0, 0x11, 0x00


	//----- nvinfo : EIATTR_KPARAM_INFO
	.align		4
.L_43:
        /*0038*/ 	.byte	0x04, 0x17
        /*003a*/ 	.short	(.L_45 - .L_44)
.L_44:
        /*003c*/ 	.word	0x00000000
        /*0040*/ 	.short	0x0002
        /*0042*/ 	.short	0x0010
        /*0044*/ 	.byte	0x00, 0xf0, 0x11, 0x00


	//----- nvinfo : EIATTR_KPARAM_INFO
	.align		4
.L_45:
        /*0048*/ 	.byte	0x04, 0x17
        /*004a*/ 	.short	(.L_47 - .L_46)
.L_46:
        /*004c*/ 	.word	0x00000000
        /*0050*/ 	.short	0x0001
        /*0052*/ 	.short	0x0008
        /*0054*/ 	.byte	0x00, 0xf5, 0x21, 0x00


	//----- nvinfo : EIATTR_KPARAM_INFO
	.align		4
.L_47:
        /*0058*/ 	.byte	0x04, 0x17
        /*005a*/ 	.short	(.L_49 - .L_48)
.L_48:
        /*005c*/ 	.word	0x00000000
        /*0060*/ 	.short	0x0000
        /*0062*/ 	.short	0x0000
        /*0064*/ 	.byte	0x00, 0xf5, 0x21, 0x00


	//----- nvinfo : EIATTR_SPARSE_MMA_MASK
	.align		4
.L_49:
        /*0068*/ 	.byte	0x03, 0x50
        /*006a*/ 	.short	0x0000


	//----- nvinfo : EIATTR_MAXREG_COUNT
	.align		4
        /*006c*/ 	.byte	0x03, 0x1b
        /*006e*/ 	.short	0x00ff


	//----- nvinfo : EIATTR_MERCURY_ISA_VERSION
	.align		4
        /*0070*/ 	.byte	0x03, 0x5f
        /*0072*/ 	.short	0x0101


	//----- nvinfo : EIATTR_VRC_CTA_INIT_COUNT
	.align		4
        /*0074*/ 	.byte	0x02, 0x4a
	.zero		1
	.zero		1


	//----- nvinfo : EIATTR_EXIT_INSTR_OFFSETS
	.align		4
        /*0078*/ 	.byte	0x04, 0x1c
        /*007a*/ 	.short	(.L_51 - .L_50)


	//   ....[0]....
.L_50:
        /*007c*/ 	.word	0x00000220


	//   ....[1]....
        /*0080*/ 	.word	0x00000310


	//   ....[2]....
        /*0084*/ 	.word	0x00002ab0


	//   ....[3]....
        /*0088*/ 	.word	0x00003f40


	//   ....[4]....
        /*008c*/ 	.word	0x00004250


	//----- nvinfo : EIATTR_CRS_STACK_SIZE
	.align		4
.L_51:
        /*0090*/ 	.byte	0x04, 0x1e
        /*0092*/ 	.short	(.L_53 - .L_52)
.L_52:
        /*0094*/ 	.word	0x00000000


	//----- nvinfo : EIATTR_CBANK_PARAM_SIZE
	.align		4
.L_53:
        /*0098*/ 	.byte	0x03, 0x19
        /*009a*/ 	.short	0x0020


	//----- nvinfo : EIATTR_PARAM_CBANK
	.align		4
        /*009c*/ 	.byte	0x04, 0x0a
        /*009e*/ 	.short	(.L_55 - .L_54)
	.align		4
.L_54:
        /*00a0*/ 	.word	index@(.nv.constant0._Z15cudaSubsamplingPfS_iiii)
        /*00a4*/ 	.short	0x0380
        /*00a6*/ 	.short	0x0020


	//----- nvinfo : EIATTR_SW_WAR
	.align		4
.L_55:
        /*00a8*/ 	.byte	0x04, 0x36
        /*00aa*/ 	.short	(.L_57 - .L_56)
.L_56:
        /*00ac*/ 	.word	0x00000008
.L_57:


//--------------------- .nv.info._Z10cudaConv2DPfS_S_iiii --------------------------
	.section	.nv.info._Z10cudaConv2DPfS_S_iiii,"",@"SHT_CUDA_INFO"
	.sectionflags	@""
	.align	4


	//----- nvinfo : EIATTR_CUDA_API_VERSION
	.align		4
        /*0000*/ 	.byte	0x04, 0x37
        /*0002*/ 	.short	(.L_59 - .L_58)
.L_58:
        /*0004*/ 	.word	0x00000082


	//----- nvinfo : EIATTR_KPARAM_INFO
	.align		4
.L_59:
        /*0008*/ 	.byte	0x04, 0x17
        /*000a*/ 	.short	(.L_61 - .L_60)
.L_60:
        /*000c*/ 	.word	0x00000000
        /*0010*/ 	.short	0x0006
        /*0012*/ 	.short	0x0024
        /*0014*/ 	.byte	0x00, 0xf0, 0x11, 0x00


	//----- nvinfo : EIATTR_KPARAM_INFO
	.align		4
.L_61:
        /*0018*/ 	.byte	0x04, 0x17
        /*001a*/ 	.short	(.L_63 - .L_62)
.L_62:
        /*001c*/ 	.word	0x00000000
        /*0020*/ 	.short	0x0005
        /*0022*/ 	.short	0x0020
        /*0024*/ 	.byte	0x00, 0xf0, 0x11, 0x00


	//----- nvinfo : EIATTR_KPARAM_INFO
	.align		4
.L_63:
        /*0028*/ 	.byte	0x04, 0x17
        /*002a*/ 	.short	(.L_65 - .L_64)
.L_64:
        /*002c*/ 	.word	0x00000000
        /*0030*/ 	.short	0x0004
        /*0032*/ 	.short	0x001c
        /*0034*/ 	.byte	0x00, 0xf0, 0x11, 0x00


	//----- nvinfo : EIATTR_KPARAM_INFO
	.align		4
.L_65:
        /*0038*/ 	.byte	0x04, 0x17
        /*003a*/ 	.short	(.L_67 - .L_66)
.L_66:
        /*003c*/ 	.word	0x00000000
        /*0040*/ 	.short	0x0003
        /*0042*/ 	.short	0x0018
        /*0044*/ 	.byte	0x00, 0xf0, 0x11, 0x00


	//----- nvinfo : EIATTR_KPARAM_INFO
	.align		4
.L_67:
        /*0048*/ 	.byte	0x04, 0x17
        /*004a*/ 	.short	(.L_69 - .L_68)
.L_68:
        /*004c*/ 	.word	0x00000000
        /*0050*/ 	.short	0x0002
        /*0052*/ 	.short	0x0010
        /*0054*/ 	.byte	0x00, 0xf5, 0x21, 0x00


	//----- nvinfo : EIATTR_KPARAM_INFO
	.align		4
.L_69:
        /*0058*/ 	.byte	0x04, 0x17
        /*005a*/ 	.short	(.L_71 - .L_70)
.L_70:
        /*005c*/ 	.word	0x00000000
        /*0060*/ 	.short	0x0001
        /*0062*/ 	.short	0x0008
        /*0064*/ 	.byte	0x00, 0xf5, 0x21, 0x00


	//----- nvinfo : EIATTR_KPARAM_INFO
	.align		4
.L_71:
        /*0068*/ 	.byte	0x04, 0x17
        /*006a*/ 	.short	(.L_73 - .L_72)
.L_72:
        /*006c*/ 	.word	0x00000000
        /*0070*/ 	.short	0x0000
        /*0072*/ 	.short	0x0000
        /*0074*/ 	.byte	0x00, 0xf5, 0x21, 0x00


	//----- nvinfo : EIATTR_SPARSE_MMA_MASK
	.align		4
.L_73:
        /*0078*/ 	.byte	0x03, 0x50
        /*007a*/ 	.short	0x0000


	//----- nvinfo : EIATTR_MAXREG_COUNT
	.align		4
        /*007c*/ 	.byte	0x03, 0x1b
        /*007e*/ 	.short	0x00ff


	//----- nvinfo : EIATTR_MERCURY_ISA_VERSION
	.align		4
        /*0080*/ 	.byte	0x03, 0x5f
        /*0082*/ 	.short	0x0101


	//----- nvinfo : EIATTR_VRC_CTA_INIT_COUNT
	.align		4
        /*0084*/ 	.byte	0x02, 0x4a
	.zero		1
	.zero		1


	//----- nvinfo : EIATTR_EXIT_INSTR_OFFSETS
	.align		4
        /*0088*/ 	.byte	0x04, 0x1c
        /*008a*/ 	.short	(.L_75 - .L_74)


	//   ....[0]....
.L_74:
        /*008c*/ 	.word	0x000000d0


	//   ....[1]....
        /*0090*/ 	.word	0x00000c10


	//   ....[2]....
        /*0094*/ 	.word	0x00000ee0


	//   ....[3]....
        /*0098*/ 	.word	0x00001050


	//   ....[4]....
        /*009c*/ 	.word	0x00001140


	//   ....[5]....
        /*00a0*/ 	.word	0x000011a0


	//----- nvinfo : EIATTR_CBANK_PARAM_SIZE
	.align		4
.L_75:
        /*00a4*/ 	.byte	0x03, 0x19
        /*00a6*/ 	.short	0x0028


	//----- nvinfo : EIATTR_PARAM_CBANK
	.align		4
        /*00a8*/ 	.byte	0x04, 0x0a
        /*00aa*/ 	.short	(.L_77 - .L_76)
	.align		4
.L_76:
        /*00ac*/ 	.word	index@(.nv.constant0._Z10cudaConv2DPfS_S_iiii)
        /*00b0*/ 	.short	0x0380
        /*00b2*/ 	.short	0x0028


	//----- nvinfo : EIATTR_SW_WAR
	.align		4
.L_77:
        /*00b4*/ 	.byte	0x04, 0x36
        /*00b6*/ 	.short	(.L_79 - .L_78)
.L_78:
        /*00b8*/ 	.word	0x00000008
.L_79:


//--------------------- .nv.callgraph             --------------------------
	.section	.nv.callgraph,"",@"SHT_CUDA_CALLGRAPH"
	.align	4
	.sectionentsize	8
	.align		4
        /*0000*/ 	.word	0x00000000
	.align		4
        /*0004*/ 	.word	0xffffffff
	.align		4
        /*0008*/ 	.word	0x00000000
	.align		4
        /*000c*/ 	.word	0xfffffffe
	.align		4
        /*0010*/ 	.word	0x00000000
	.align		4
        /*0014*/ 	.word	0xfffffffd
	.align		4
        /*0018*/ 	.word	0x00000000
	.align		4
        /*001c*/ 	.word	0xfffffffc


//--------------------- .text._Z8cudaTanhPfiii    --------------------------
	.section	.text._Z8cudaTanhPfiii,"ax",@progbits
	.align	128
        .global         _Z8cudaTanhPfiii
        .type           _Z8cudaTanhPfiii,@function
        .size           _Z8cudaTanhPfiii,(.L_x_124 - _Z8cudaTanhPfiii)
        .other          _Z8cudaTanhPfiii,@"STO_CUDA_ENTRY STV_DEFAULT"
_Z8cudaTanhPfiii:
.text._Z8cudaTanhPfiii:
[----:B------:R-:W-:Y:S01]  /*0000*/  LDC R1, c[0x0][0x37c] ;  /* 0x0000df00ff017b82 */ /* 0x000fe20000000800 */
[----:B------:R-:W0:Y:S07]  /*0010*/  S2R R4, SR_TID.X ;  /* 0x0000000000047919 */ /* 0x000e2e0000002100 */
[----:B------:R-:W1:Y:S01]  /*0020*/  S2UR UR4, SR_CTAID.Y ;  /* 0x00000000000479c3 */ /* 0x000e620000002600 */
[----:B------:R-:W1:Y:S01]  /*0030*/  LDCU UR5, c[0x0][0x364] ;  /* 0x00006c80ff0577ac */ /* 0x000e620008000800 */
[----:B------:R-:W2:Y:S06]  /*0040*/  S2R R0, SR_TID.Y ;  /* 0x0000000000007919 */ /* 0x000eac0000002200 */
[----:B------:R-:W0:Y:S08]  /*0050*/  S2UR UR6, SR_CTAID.X ;  /* 0x00000000000679c3 */ /* 0x000e300000002500 */
[----:B------:R-:W0:Y:S08]  /*0060*/  LDC R11, c[0x0][0x360] ;  /* 0x0000d800ff0b7b82 */ /* 0x000e300000000800 */
[----:B------:R-:W3:Y:S01]  /*0070*/  LDC.64 R2, c[0x0][0x388] ;  /* 0x0000e200ff027b82 */ /* 0x000ee20000000a00 */
[----:B-1----:R-:W-:-:S07]  /*0080*/  UIMAD UR4, UR4, UR5, URZ ;  /* 0x00000005040472a4 */ /* 0x002fce000f8e02ff */
[----:B------:R-:W1:Y:S01]  /*0090*/  LDC R13, c[0x0][0x390] ;  /* 0x0000e400ff0d7b82 */ /* 0x000e620000000800 */
[----:B--2---:R-:W-:Y:S01]  /*00a0*/  IADD3 R10, PT, PT, R0, UR4, RZ ;  /* 0x00000004000a7c10 */ /* 0x004fe2000fffe0ff */
[----:B0-----:R-:W-:-:S05]  /*00b0*/  IMAD R11, R11, UR6, R4 ;  /* 0x000000060b0b7c24 */ /* 0x001fca000f8e0204 */
[----:B---3--:R-:W-:-:S04]  /*00c0*/  ISETP.GE.AND P0, PT, R11, R3, PT ;  /* 0x000000030b00720c */ /* 0x008fc80003f06270 */
[----:B------:R-:W-:-:S04]  /*00d0*/  ISETP.GE.OR P0, PT, R10, R2, P0 ;  /* 0x000000020a00720c */ /* 0x000fc80000706670 */
[----:B-1----:R-:W-:-:S13]  /*00e0*/  ISETP.LT.OR P0, PT, R13, 0x1, P0 ;  /* 0x000000010d00780c */ /* 0x002fda0000701670 */
[----:B------:R-:W-:Y:S05]  /*00f0*/  @P0 EXIT ;  /* 0x000000000000094d */ /* 0x000fea0003800000 */
[C---:B------:R-:W-:Y:S01]  /*0100*/  ISETP.GE.U32.AND P1, PT, R13.reuse, 0x4, PT ;  /* 0x000000040d00780c */ /* 0x040fe20003f26070 */
[----:B------:R-:W0:Y:S01]  /*0110*/  LDCU.64 UR6, c[0x0][0x358] ;  /* 0x00006b00ff0677ac */ /* 0x000e220008000a00 */
[----:B------:R-:W-:Y:S01]  /*0120*/  LOP3.LUT R22, R13, 0x3, RZ, 0xc0, !PT ;  /* 0x000000030d167812 */ /* 0x000fe200078ec0ff */
[----:B------:R-:W-:-:S03]  /*0130*/  HFMA2 R12, -RZ, RZ, 0, 0 ;  /* 0x00000000ff0c7431 */ /* 0x000fc600000001ff */
[----:B------:R-:W-:-:S07]  /*0140*/  ISETP.NE.AND P0, PT, R22, RZ, PT ;  /* 0x000000ff1600720c */ /* 0x000fce0003f05270 */
[----:B------:R-:W-:Y:S06]  /*0150*/  @!P1 BRA `(.L_x_0) ;  /* 0x0000000400709947 */ /* 0x000fec0003800000 */
[----:B------:R-:W1:Y:S01]  /*0160*/  LDC.64 R4, c[0x0][0x380] ;  /* 0x0000e000ff047b82 */ /* 0x000e620000000a00 */
[C---:B------:R-:W-:Y:S01]  /*0170*/  IADD3 R15, PT, PT, R3.reuse, UR4, R0 ;  /* 0x00000004030f7c10 */ /* 0x040fe2000fffe000 */
[C---:B------:R-:W-:Y:S01]  /*0180*/  IMAD R19, R3.reuse, 0x3, R10 ;  /* 0x0000000303137824 */ /* 0x040fe200078e020a */
[C---:B------:R-:W-:Y:S01]  /*0190*/  LEA R17, R3.reuse, R10, 0x1 ;  /* 0x0000000a03117211 */ /* 0x040fe200078e08ff */
[-C--:B------:R-:W-:Y:S01]  /*01a0*/  IMAD R14, R3, R2.reuse, RZ ;  /* 0x00000002030e7224 */ /* 0x080fe200078e02ff */
[----:B------:R-:W-:Y:S01]  /*01b0*/  LOP3.LUT R12, R13, 0x7ffffffc, RZ, 0xc0, !PT ;  /* 0x7ffffffc0d0c7812 */ /* 0x000fe200078ec0ff */
[-CC-:B------:R-:W-:Y:S02]  /*01c0*/  IMAD R21, R10, R2.reuse, R11.reuse ;  /* 0x000000020a157224 */ /* 0x180fe400078e020b */
[-CC-:B------:R-:W-:Y:S01]  /*01d0*/  IMAD R15, R15, R2.reuse, R11.reuse ;  /* 0x000000020f0f7224 */ /* 0x180fe200078e020b */
[----:B------:R-:W-:Y:S01]  /*01e0*/  IADD3 R16, PT, PT, -R12, RZ, RZ ;  /* 0x000000ff0c107210 */ /* 0x000fe20007ffe1ff */
[----:B------:R-:W-:-:S02]  /*01f0*/  IMAD R17, R17, R2, R11 ;  /* 0x0000000211117224 */ /* 0x000fc400078e020b */
[----:B------:R-:W-:-:S07]  /*0200*/  IMAD R19, R19, R2, R11 ;  /* 0x0000000213137224 */ /* 0x000fce00078e020b */
.L_x_1:
[----:B-12---:R-:W-:-:S05]  /*0210*/  IMAD.WIDE R8, R21, 0x4, R4 ;  /* 0x0000000415087825 */ /* 0x006fca00078e0204 */
[----:B0-----:R-:W2:Y:S01]  /*0220*/  LDG.E R6, desc[UR6][R8.64] ;  /* 0x0000000608067981 */ /* 0x001ea2000c1e1900 */
[----:B------:R-:W-:Y:S01]  /*0230*/  MOV R20, 0x3c80f082 ;  /* 0x3c80f08200147802 */ /* 0x000fe20000000f00 */
[----:B------:R-:W-:Y:S02]  /*0240*/  HFMA2 R18, -RZ, RZ, 1.875, 0 ;  /* 0x3f800000ff127431 */ /* 0x000fe400000001ff */
[C---:B--2---:R-:W-:Y:S01]  /*0250*/  FMUL R0, |R6|.reuse, 2.8853900432586669922 ;  /* 0x4038aa3b06007820 */ /* 0x044fe20000400200 */
[C---:B------:R-:W-:Y:S01]  /*0260*/  FMUL R27, R6.reuse, R6 ;  /* 0x00000006061b7220 */ /* 0x040fe20000400000 */
[C---:B------:R-:W-:Y:S02]  /*0270*/  FSETP.GE.AND P2, PT, |R6|.reuse, 0.60000002384185791016, PT ;  /* 0x3f19999a0600780b */ /* 0x040fe40003f46200 */
[----:B------:R-:W-:Y:S01]  /*0280*/  FSETP.GE.AND P1, PT, |R6|, 9.010913848876953125, PT ;  /* 0x41102cb40600780b */ /* 0x000fe20003f26200 */
[C---:B------:R-:W-:Y:S01]  /*0290*/  FFMA R24, R27.reuse, R20, -0.052303962409496307373 ;  /* 0xbd563cae1b187423 */ /* 0x040fe20000000014 */
[----:B------:R-:W0:Y:S03]  /*02a0*/  MUFU.EX2 R0, R0 ;  /* 0x0000000000007308 */ /* 0x000e260000000800 */
[----:B------:R-:W-:Y:S01]  /*02b0*/  FFMA R24, R27, R24, 0.1331529766321182251 ;  /* 0x3e0859411b187423 */ /* 0x000fe20000000018 */
[----:B0-----:R-:W-:-:S03]  /*02c0*/  FADD R7, R0, 1 ;  /* 0x3f80000000077421 */ /* 0x001fc60000000000 */
[----:B------:R-:W-:-:S04]  /*02d0*/  FFMA R0, R27, R24, -0.33332768082618713379 ;  /* 0xbeaaa9ed1b007423 */ /* 0x000fc80000000018 */
[----:B------:R-:W-:Y:S01]  /*02e0*/  FFMA R27, R27, R0, RZ ;  /* 0x000000001b1b7223 */ /* 0x000fe200000000ff */
[----:B------:R-:W0:Y:S02]  /*02f0*/  MUFU.RCP R7, R7 ;  /* 0x0000000700077308 */ /* 0x000e240000001000 */
[----:B0-----:R-:W-:-:S05]  /*0300*/  FFMA R23, R7, -2, R18 ;  /* 0xc000000007177823 */ /* 0x001fca0000000012 */
[----:B------:R-:W-:-:S04]  /*0310*/  FSEL R23, R23, 1, !P1 ;  /* 0x3f80000017177808 */ /* 0x000fc80004800000 */
[--C-:B------:R-:W-:Y:S01]  /*0320*/  LOP3.LUT R25, R23, 0x80000000, R6.reuse, 0xb8, !PT ;  /* 0x8000000017197812 */ /* 0x100fe200078eb806 */
[----:B------:R-:W-:Y:S01]  /*0330*/  @!P2 FFMA R25, R6, R27, R6 ;  /* 0x0000001b0619a223 */ /* 0x000fe20000000006 */
[----:B------:R-:W-:-:S04]  /*0340*/  IMAD.WIDE R6, R15, 0x4, R4 ;  /* 0x000000040f067825 */ /* 0x000fc800078e0204 */
[----:B------:R0:W-:Y:S04]  /*0350*/  STG.E desc[UR6][R8.64], R25 ;  /* 0x0000001908007986 */ /* 0x0001e8000c101906 */
[----:B------:R-:W2:Y:S02]  /*0360*/  LDG.E R23, desc[UR6][R6.64] ;  /* 0x0000000606177981 */ /* 0x000ea4000c1e1900 */
[C---:B--2---:R-:W-:Y:S01]  /*0370*/  FMUL R24, |R23|.reuse, 2.8853900432586669922 ;  /* 0x4038aa3b17187820 */ /* 0x044fe20000400200 */
[C---:B------:R-:W-:Y:S01]  /*0380*/  FMUL R29, R23.reuse, R23 ;  /* 0x00000017171d7220 */ /* 0x040fe20000400000 */
[C---:B------:R-:W-:Y:S02]  /*0390*/  FSETP.GE.AND P2, PT, |R23|.reuse, 0.60000002384185791016, PT ;  /* 0x3f19999a1700780b */ /* 0x040fe40003f46200 */
[----:B------:R-:W-:Y:S01]  /*03a0*/  FSETP.GE.AND P1, PT, |R23|, 9.010913848876953125, PT ;  /* 0x41102cb41700780b */ /* 0x000fe20003f26200 */
[C---:B------:R-:W-:Y:S01]  /*03b0*/  FFMA R0, R29.reuse, R20, -0.052303962409496307373 ;  /* 0xbd563cae1d007423 */ /* 0x040fe20000000014 */
[----:B------:R-:W1:Y:S03]  /*03c0*/  MUFU.EX2 R24, R24 ;  /* 0x0000001800187308 */ /* 0x000e660000000800 */
[----:B------:R-:W-:-:S04]  /*03d0*/  FFMA R0, R29, R0, 0.1331529766321182251 ;  /* 0x3e0859411d007423 */ /* 0x000fc80000000000 */
[----:B------:R-:W-:-:S04]  /*03e0*/  FFMA R0, R29, R0, -0.33332768082618713379 ;  /* 0xbeaaa9ed1d007423 */ /* 0x000fc80000000000 */
[----:B------:R-:W-:Y:S01]  /*03f0*/  FFMA R0, R29, R0, RZ ;  /* 0x000000001d007223 */ /* 0x000fe200000000ff */
[----:B-1----:R-:W-:-:S04]  /*0400*/  FADD R26, R24, 1 ;  /* 0x3f800000181a7421 */ /* 0x002fc80000000000 */
[----:B------:R-:W1:Y:S02]  /*0410*/  MUFU.RCP R27, R26 ;  /* 0x0000001a001b7308 */ /* 0x000e640000001000 */
[----:B-1----:R-:W-:-:S05]  /*0420*/  FFMA R27, R27, -2, R18 ;  /* 0xc00000001b1b7823 */ /* 0x002fca0000000012 */
[----:B0-----:R-:W-:-:S04]  /*0430*/  FSEL R8, R27, 1, !P1 ;  /* 0x3f8000001b087808 */ /* 0x001fc80004800000 */
        /* <DEDUP_REMOVED lines=22> */
[----:B------:R-:W2:Y:S01]  /*05a0*/  LDG.E R23, desc[UR6][R6.64] ;  /* 0x0000000606177981 */ /* 0x000ea2000c1e1900 */
[----:B------:R-:W-:Y:S02]  /*05b0*/  IADD3 R16, PT, PT, R16, 0x4, RZ ;  /* 0x0000000410107810 */ /* 0x000fe40007ffe0ff */
[C---:B------:R-:W-:Y:S02]  /*05c0*/  LEA R15, R14.reuse, R15, 0x2 ;  /* 0x0000000f0e0f7211 */ /* 0x040fe400078e10ff */
[C---:B------:R-:W-:Y:S02]  /*05d0*/  LEA R17, R14.reuse, R17, 0x2 ;  /* 0x000000110e117211 */ /* 0x040fe400078e10ff */
[----:B------:R-:W-:-:S02]  /*05e0*/  LEA R19, R14, R19, 0x2 ;  /* 0x000000130e137211 */ /* 0x000fc400078e10ff */
[----:B------:R-:W-:Y:S01]  /*05f0*/  LEA R21, R14, R21, 0x2 ;  /* 0x000000150e157211 */ /* 0x000fe200078e10ff */
        /* <DEDUP_REMOVED lines=12> */
[----:B0-----:R-:W-:Y:S02]  /*06c0*/  FSEL R8, R27, 1, !P1 ;  /* 0x3f8000001b087808 */ /* 0x001fe40004800000 */
[----:B------:R-:W-:Y:S02]  /*06d0*/  ISETP.NE.AND P1, PT, R16, RZ, PT ;  /* 0x000000ff1000720c */ /* 0x000fe40003f25270 */
[--C-:B------:R-:W-:Y:S01]  /*06e0*/  LOP3.LUT R9, R8, 0x80000000, R23.reuse, 0xb8, !PT ;  /* 0x8000000008097812 */ /* 0x100fe200078eb817 */
[----:B------:R-:W-:-:S05]  /*06f0*/  @!P2 FFMA R9, R23, R0, R23 ;  /* 0x000000001709a223 */ /* 0x000fca0000000017 */
[----:B------:R2:W-:Y:S05]  /*0700*/  STG.E desc[UR6][R6.64], R9 ;  /* 0x0000000906007986 */ /* 0x0005ea000c101906 */
[----:B------:R-:W-:Y:S05]  /*0710*/  @P1 BRA `(.L_x_1) ;  /* 0xfffffff800bc1947 */ /* 0x000fea000383ffff */
.L_x_0:
[----:B0-----:R-:W-:Y:S05]  /*0720*/  @!P0 EXIT ;  /* 0x000000000000894d */ /* 0x001fea0003800000 */
[----:B------:R-:W-:Y:S02]  /*0730*/  ISETP.NE.AND P1, PT, R22, 0x1, PT ;  /* 0x000000011600780c */ /* 0x000fe40003f25270 */
[----:B------:R-:W-:-:S04]  /*0740*/  LOP3.LUT R13, R13, 0x1, RZ, 0xc0, !PT ;  /* 0x000000010d0d7812 */ /* 0x000fc800078ec0ff */
[----:B------:R-:W-:-:S07]  /*0750*/  ISETP.NE.U32.AND P0, PT, R13, 0x1, PT ;  /* 0x000000010d00780c */ /* 0x000fce0003f05070 */
[----:B------:R-:W-:Y:S06]  /*0760*/  @!P1 BRA `(.L_x_2) ;  /* 0x0000000000b09947 */ /* 0x000fec0003800000 */
[----:B--2---:R-:W0:Y:S01]  /*0770*/  LDC.64 R6, c[0x0][0x380] ;  /* 0x0000e000ff067b82 */ /* 0x004e220000000a00 */
[----:B------:R-:W-:-:S04]  /*0780*/  IMAD R0, R12, R3, R10 ;  /* 0x000000030c007224 */ /* 0x000fc800078e020a */
[----:B------:R-:W-:-:S04]  /*0790*/  IMAD R5, R0, R2, R11 ;  /* 0x0000000200057224 */ /* 0x000fc800078e020b */
[----:B0-----:R-:W-:-:S05]  /*07a0*/  IMAD.WIDE R4, R5, 0x4, R6 ;  /* 0x0000000405047825 */ /* 0x001fca00078e0206 */
[----:B------:R-:W2:Y:S01]  /*07b0*/  LDG.E R13, desc[UR6][R4.64] ;  /* 0x00000006040d7981 */ /* 0x000ea2000c1e1900 */
        /* <DEDUP_REMOVED lines=9> */
[----:B0-----:R-:W-:Y:S01]  /*0850*/  FADD R15, R14, 1 ;  /* 0x3f8000000e0f7421 */ /* 0x001fe20000000000 */
[----:B------:R-:W-:-:S02]  /*0860*/  IADD3 R14, PT, PT, R0, R3, RZ ;  /* 0x00000003000e7210 */ /* 0x000fc40007ffe0ff */
[----:B------:R-:W-:-:S03]  /*0870*/  FFMA R0, R17, R18, -0.33332768082618713379 ;  /* 0xbeaaa9ed11007423 */ /* 0x000fc60000000012 */
[----:B------:R-:W0:Y:S01]  /*0880*/  MUFU.RCP R15, R15 ;  /* 0x0000000f000f7308 */ /* 0x000e220000001000 */
[----:B------:R-:W-:Y:S01]  /*0890*/  FFMA R0, R17, R0, RZ ;  /* 0x0000000011007223 */ /* 0x000fe200000000ff */
[----:B------:R-:W-:-:S04]  /*08a0*/  IMAD R17, R14, R2, R11 ;  /* 0x000000020e117224 */ /* 0x000fc800078e020b */
[----:B------:R-:W-:-:S04]  /*08b0*/  IMAD.WIDE R6, R17, 0x4, R6 ;  /* 0x0000000411067825 */ /* 0x000fc800078e0206 */
[----:B0-----:R-:W-:-:S05]  /*08c0*/  FFMA R16, R15, -2, R8 ;  /* 0xc00000000f107823 */ /* 0x001fca0000000008 */
[----:B------:R-:W-:-:S04]  /*08d0*/  FSEL R16, R16, 1, !P1 ;  /* 0x3f80000010107808 */ /* 0x000fc80004800000 */
[--C-:B------:R-:W-:Y:S01]  /*08e0*/  LOP3.LUT R15, R16, 0x80000000, R13.reuse, 0xb8, !PT ;  /* 0x80000000100f7812 */ /* 0x100fe200078eb80d */
[----:B------:R-:W-:-:S05]  /*08f0*/  @!P2 FFMA R15, R13, R0, R13 ;  /* 0x000000000d0fa223 */ /* 0x000fca000000000d */
[----:B------:R0:W-:Y:S04]  /*0900*/  STG.E desc[UR6][R4.64], R15 ;  /* 0x0000000f04007986 */ /* 0x0001e8000c101906 */
[----:B------:R-:W2:Y:S01]  /*0910*/  LDG.E R13, desc[UR6][R6.64] ;  /* 0x00000006060d7981 */ /* 0x000ea2000c1e1900 */
[----:B------:R-:W-:Y:S01]  /*0920*/  IADD3 R12, PT, PT, R12, 0x2, RZ ;  /* 0x000000020c0c7810 */ /* 0x000fe20007ffe0ff */
        /* <DEDUP_REMOVED lines=14> */
[----:B------:R-:W-:-:S05]  /*0a10*/  @!P2 FFMA R5, R13, R0, R13 ;  /* 0x000000000d05a223 */ /* 0x000fca000000000d */
[----:B------:R0:W-:Y:S02]  /*0a20*/  STG.E desc[UR6][R6.64], R5 ;  /* 0x0000000506007986 */ /* 0x0001e4000c101906 */
.L_x_2:
[----:B------:R-:W-:Y:S05]  /*0a30*/  @P0 EXIT ;  /* 0x000000000000094d */ /* 0x000fea0003800000 */
[----:B0-----:R-:W0:Y:S01]  /*0a40*/  LDC.64 R4, c[0x0][0x380] ;  /* 0x0000e000ff047b82 */ /* 0x001e220000000a00 */
[----:B------:R-:W-:-:S04]  /*0a50*/  IMAD R3, R12, R3, R10 ;  /* 0x000000030c037224 */ /* 0x000fc800078e020a */
[----:B------:R-:W-:-:S04]  /*0a60*/  IMAD R3, R3, R2, R11 ;  /* 0x0000000203037224 */ /* 0x000fc800078e020b */
[----:B0-----:R-:W-:-:S05]  /*0a70*/  IMAD.WIDE R2, R3, 0x4, R4 ;  /* 0x0000000403027825 */ /* 0x001fca00078e0204 */
[----:B------:R-:W3:Y:S01]  /*0a80*/  LDG.E R4, desc[UR6][R2.64] ;  /* 0x0000000602047981 */ /* 0x000ee2000c1e1900 */
[----:B------:R-:W-:Y:S01]  /*0a90*/  MOV R8, 0x3c80f082 ;  /* 0x3c80f08200087802 */ /* 0x000fe20000000f00 */
[----:B--2---:R-:W-:Y:S02]  /*0aa0*/  HFMA2 R6, -RZ, RZ, 1.875, 0 ;  /* 0x3f800000ff067431 */ /* 0x004fe400000001ff */
[C---:B---3--:R-:W-:Y:S01]  /*0ab0*/  FMUL R0, |R4|.reuse, 2.8853900432586669922 ;  /* 0x4038aa3b04007820 */ /* 0x048fe20000400200 */
        /* <DEDUP_REMOVED lines=13> */
[----:B------:R-:W-:-:S05]  /*0b90*/  @!P1 FFMA R7, R4, R9, R4 ;  /* 0x0000000904079223 */ /* 0x000fca0000000004 */
[----:B------:R-:W-:Y:S01]  /*0ba0*/  STG.E desc[UR6][R2.64], R7 ;  /* 0x0000000702007986 */ /* 0x000fe2000c101906 */
[----:B------:R-:W-:Y:S05]  /*0bb0*/  EXIT ;  /* 0x000000000000794d */ /* 0x000fea0003800000 */
.L_x_3:
[----:B------:R-:W-:-:S00]  /*0bc0*/  BRA `(.L_x_3) ;  /* 0xfffffffc00fc7947 */ /* 0x000fc0000383ffff */
[----:B------:R-:W-:-:S00]  /*0bd0*/  NOP ;  /* 0x0000000000007918 */ /* 0x000fc00000000000 */
        /* <DEDUP_REMOVED lines=10> */
.L_x_124:


//--------------------- .text._Z15cudaSubsamplingPfS_iiii --------------------------
	.section	.text._Z15cudaSubsamplingPfS_iiii,"ax",@progbits
	.align	128
        .global         _Z15cudaSubsamplingPfS_iiii
        .type           _Z15cudaSubsamplingPfS_iiii,@function
        .size           _Z15cudaSubsamplingPfS_iiii,(.L_x_123 - _Z15cudaSubsamplingPfS_iiii)
        .other          _Z15cudaSubsamplingPfS_iiii,@"STO_CUDA_ENTRY STV_DEFAULT"
_Z15cudaSubsamplingPfS_iiii:
.text._Z15cudaSubsamplingPfS_iiii:
[----:B------:R-:W-:Y:S01]  /*0000*/  LDC R1, c[0x0][0x37c] ;  /* 0x0000df00ff017b82 */ /* 0x000fe20000000800 */
[----:B------:R-:W0:Y:S01]  /*0010*/  LDCU UR4, c[0x0][0x398] ;  /* 0x00007300ff0477ac */ /* 0x000e220008000800 */
[----:B------:R-:W1:Y:S06]  /*0020*/  S2R R6, SR_TID.Y ;  /* 0x0000000000067919 */ /* 0x000e6c0000002200 */
[----:B------:R-:W1:Y:S08]  /*0030*/  LDC R17, c[0x0][0x364] ;  /* 0x0000d900ff117b82 */ /* 0x000e700000000800 */
[----:B------:R-:W2:Y:S01]  /*0040*/  LDC R16, c[0x0][0x360] ;  /* 0x0000d800ff107b82 */ /* 0x000ea20000000800 */
[----:B0-----:R-:W-:-:S07]  /*0050*/  MOV R5, UR4 ;  /* 0x0000000400057c02 */ /* 0x001fce0008000f00 */
[----:B------:R-:W1:Y:S01]  /*0060*/  S2UR UR4, SR_CTAID.Y ;  /* 0x00000000000479c3 */ /* 0x000e620000002600 */
[-C--:B------:R-:W-:Y:S02]  /*0070*/  IABS R7, R5.reuse ;  /* 0x0000000500077213 */ /* 0x080fe40000000000 */
[----:B------:R-:W-:Y:S02]  /*0080*/  ISETP.NE.AND P1, PT, R5, RZ, PT ;  /* 0x000000ff0500720c */ /* 0x000fe40003f25270 */
[----:B------:R-:W0:Y:S01]  /*0090*/  I2F.RP R0, R7 ;  /* 0x0000000700007306 */ /* 0x000e220000209400 */
[----:B------:R-:W-:-:S07]  /*00a0*/  LOP3.LUT R8, RZ, R5, RZ, 0x33, !PT ;  /* 0x00000005ff087212 */ /* 0x000fce00078e33ff */
[----:B0-----:R-:W0:Y:S01]  /*00b0*/  MUFU.RCP R0, R0 ;  /* 0x0000000000007308 */ /* 0x001e220000001000 */
[----:B-1----:R-:W-:Y:S01]  /*00c0*/  IMAD R17, R17, UR4, R6 ;  /* 0x0000000411117c24 */ /* 0x002fe2000f8e0206 */
[----:B------:R-:W2:Y:S04]  /*00d0*/  S2UR UR4, SR_CTAID.X ;  /* 0x00000000000479c3 */ /* 0x000ea80000002500 */
[----:B------:R-:W-:Y:S01]  /*00e0*/  ISETP.GE.AND P2, PT, R17, RZ, PT ;  /* 0x000000ff1100720c */ /* 0x000fe20003f46270 */
[----:B0-----:R-:W-:-:S04]  /*00f0*/  VIADD R2, R0, 0xffffffe ;  /* 0x0ffffffe00027836 */ /* 0x001fc80000000000 */
[----:B------:R0:W1:Y:S02]  /*0100*/  F2I.FTZ.U32.TRUNC.NTZ R3, R2 ;  /* 0x0000000200037305 */ /* 0x000064000021f000 */
[----:B0-----:R-:W-:Y:S02]  /*0110*/  IMAD.MOV.U32 R2, RZ, RZ, RZ ;  /* 0x000000ffff027224 */ /* 0x001fe400078e00ff */
[----:B-1----:R-:W-:-:S05]  /*0120*/  IMAD R4, R3, R7, RZ ;  /* 0x0000000703047224 */ /* 0x002fca00078e02ff */
[----:B------:R-:W-:Y:S02]  /*0130*/  IADD3 R9, PT, PT, -R4, RZ, RZ ;  /* 0x000000ff04097210 */ /* 0x000fe40007ffe1ff */
[----:B------:R-:W-:-:S03]  /*0140*/  IABS R4, R17 ;  /* 0x0000001100047213 */ /* 0x000fc60000000000 */
[----:B------:R-:W-:Y:S02]  /*0150*/  IMAD.HI.U32 R9, R3, R9, R2 ;  /* 0x0000000903097227 */ /* 0x000fe400078e0002 */
[----:B------:R-:W2:Y:S04]  /*0160*/  S2R R3, SR_TID.X ;  /* 0x0000000000037919 */ /* 0x000ea80000002100 */
[----:B------:R-:W-:-:S05]  /*0170*/  IMAD.HI.U32 R0, R9, R4, RZ ;  /* 0x0000000409007227 */ /* 0x000fca00078e00ff */
[----:B------:R-:W-:-:S05]  /*0180*/  IADD3 R0, PT, PT, -R0, RZ, RZ ;  /* 0x000000ff00007210 */ /* 0x000fca0007ffe1ff */
[----:B------:R-:W-:-:S05]  /*0190*/  IMAD R0, R7, R0, R4 ;  /* 0x0000000007007224 */ /* 0x000fca00078e0204 */
[----:B------:R-:W-:-:S13]  /*01a0*/  ISETP.GT.U32.AND P0, PT, R7, R0, PT ;  /* 0x000000000700720c */ /* 0x000fda0003f04070 */
[----:B------:R-:W-:Y:S02]  /*01b0*/  @!P0 IMAD.IADD R0, R0, 0x1, -R7 ;  /* 0x0000000100008824 */ /* 0x000fe400078e0a07 */
[----:B--2---:R-:W-:-:S03]  /*01c0*/  IMAD R16, R16, UR4, R3 ;  /* 0x0000000410107c24 */ /* 0x004fc6000f8e0203 */
[----:B------:R-:W-:-:S13]  /*01d0*/  ISETP.GT.U32.AND P0, PT, R7, R0, PT ;  /* 0x000000000700720c */ /* 0x000fda0003f04070 */
[----:B------:R-:W-:-:S05]  /*01e0*/  @!P0 IADD3 R0, PT, PT, R0, -R7, RZ ;  /* 0x8000000700008210 */ /* 0x000fca0007ffe0ff */
[----:B------:R-:W-:-:S05]  /*01f0*/  @!P2 IMAD.MOV R0, RZ, RZ, -R0 ;  /* 0x000000ffff00a224 */ /* 0x000fca00078e0a00 */
[----:B------:R-:W-:-:S04]  /*0200*/  SEL R0, R8, R0, !P1 ;  /* 0x0000000008007207 */ /* 0x000fc80004800000 */
[----:B------:R-:W-:-:S13]  /*0210*/  ISETP.NE.AND P0, PT, R0, RZ, PT ;  /* 0x000000ff0000720c */ /* 0x000fda0003f05270 */
[----:B------:R-:W-:Y:S05]  /*0220*/  @P0 EXIT ;  /* 0x000000000000094d */ /* 0x000fea0003800000 */
[----:B------:R-:W-:Y:S01]  /*0230*/  IABS R4, R16 ;  /* 0x0000001000047213 */ /* 0x000fe20000000000 */
[----:B------:R-:W0:Y:S01]  /*0240*/  LDC R14, c[0x0][0x394] ;  /* 0x0000e500ff0e7b82 */ /* 0x000e220000000800 */
[----:B------:R-:W-:-:S03]  /*0250*/  ISETP.GE.AND P3, PT, R16, RZ, PT ;  /* 0x000000ff1000720c */ /* 0x000fc60003f66270 */
[----:B------:R-:W-:-:S05]  /*0260*/  IMAD.HI.U32 R0, R9, R4, RZ ;  /* 0x0000000409007227 */ /* 0x000fca00078e00ff */
[----:B------:R-:W-:-:S05]  /*0270*/  IADD3 R3, PT, PT, -R0, RZ, RZ ;  /* 0x000000ff00037210 */ /* 0x000fca0007ffe1ff */
[----:B------:R-:W-:-:S05]  /*0280*/  IMAD R2, R7, R3, R4 ;  /* 0x0000000307027224 */ /* 0x000fca00078e0204 */
[----:B------:R-:W-:-:S13]  /*0290*/  ISETP.GT.U32.AND P2, PT, R7, R2, PT ;  /* 0x000000020700720c */ /* 0x000fda0003f44070 */
[----:B------:R-:W-:-:S05]  /*02a0*/  @!P2 IMAD.IADD R2, R2, 0x1, -R7 ;  /* 0x000000010202a824 */ /* 0x000fca00078e0a07 */
[----:B------:R-:W-:-:S13]  /*02b0*/  ISETP.GT.U32.AND P0, PT, R7, R2, PT ;  /* 0x000000020700720c */ /* 0x000fda0003f04070 */
[----:B------:R-:W-:Y:S02]  /*02c0*/  @!P0 IADD3 R2, PT, PT, R2, -R7, RZ ;  /* 0x8000000702028210 */ /* 0x000fe40007ffe0ff */
[----:B0-----:R-:W-:-:S03]  /*02d0*/  ISETP.GE.AND P0, PT, R14, 0x1, PT ;  /* 0x000000010e00780c */ /* 0x001fc60003f06270 */
[----:B------:R-:W-:-:S05]  /*02e0*/  @!P3 IMAD.MOV R2, RZ, RZ, -R2 ;  /* 0x000000ffff02b224 */ /* 0x000fca00078e0a02 */
[----:B------:R-:W-:-:S04]  /*02f0*/  SEL R2, R8, R2, !P1 ;  /* 0x0000000208027207 */ /* 0x000fc80004800000 */
[----:B------:R-:W-:-:S13]  /*0300*/  ISETP.NE.OR P0, PT, R2, RZ, !P0 ;  /* 0x000000ff0200720c */ /* 0x000fda0004705670 */
[----:B------:R-:W-:Y:S05]  /*0310*/  @P0 EXIT ;  /* 0x000000000000094d */ /* 0x000fea0003800000 */
[----:B------:R-:W0:Y:S01]  /*0320*/  LDCU UR5, c[0x0][0x39c] ;  /* 0x00007380ff0577ac */ /* 0x000e220008000800 */
[----:B------:R-:W-:Y:S01]  /*0330*/  ISETP.GE.AND P0, PT, R5, 0x1, PT ;  /* 0x000000010500780c */ /* 0x000fe20003f06270 */
[----:B------:R-:W1:Y:S01]  /*0340*/  LDCU.64 UR8, c[0x0][0x358] ;  /* 0x00006b00ff0877ac */ /* 0x000e620008000a00 */
[----:B0-----:R-:W-:-:S11]  /*0350*/  IMAD R13, R14, UR5, RZ ;  /* 0x000000050e0d7c24 */ /* 0x001fd6000f8e02ff */
[----:B------:R-:W-:Y:S05]  /*0360*/  @!P0 BRA `(.L_x_4) ;  /* 0x0000002400dc8947 */ /* 0x000fea0003800000 */
[----:B------:R-:W0:Y:S01]  /*0370*/  LDCU.64 UR6, c[0x0][0x380] ;  /* 0x00007000ff0677ac */ /* 0x000e220008000a00 */
[C---:B------:R-:W-:Y:S01]  /*0380*/  IMAD R6, R5.reuse, R5, RZ ;  /* 0x0000000505067224 */ /* 0x040fe200078e02ff */
[C---:B------:R-:W-:Y:S01]  /*0390*/  LOP3.LUT R9, R5.reuse, 0x7ffffff0, RZ, 0xc0, !PT ;  /* 0x7ffffff005097812 */ /* 0x040fe200078ec0ff */
[----:B------:R-:W2:Y:S01]  /*03a0*/  LDCU UR4, c[0x0][0x390] ;  /* 0x00007200ff0477ac */ /* 0x000ea20008000800 */
[C---:B------:R-:W-:Y:S02]  /*03b0*/  IADD3 R12, PT, PT, R5.reuse, -0x1, RZ ;  /* 0xffffffff050c7810 */ /* 0x040fe40007ffe0ff */
[C---:B------:R-:W-:Y:S02]  /*03c0*/  LOP3.LUT R11, R5.reuse, 0xf, RZ, 0xc0, !PT ;  /* 0x0000000f050b7812 */ /* 0x040fe400078ec0ff */
[C---:B------:R-:W-:Y:S02]  /*03d0*/  LOP3.LUT R10, R5.reuse, 0x7, RZ, 0xc0, !PT ;  /* 0x00000007050a7812 */ /* 0x040fe400078ec0ff */
[----:B------:R-:W-:Y:S01]  /*03e0*/  LOP3.LUT R8, R5, 0x3, RZ, 0xc0, !PT ;  /* 0x0000000305087812 */ /* 0x000fe200078ec0ff */
[----:B------:R-:W-:Y:S01]  /*03f0*/  IMAD.MOV R5, RZ, RZ, -R9 ;  /* 0x000000ffff057224 */ /* 0x000fe200078e0a09 */
[----:B------:R-:W-:Y:S01]  /*0400*/  I2FP.F32.U32 R6, R6 ;  /* 0x0000000600067245 */ /* 0x000fe20000201000 */
[----:B0-----:R-:W-:Y:S01]  /*0410*/  UIADD3 UR6, UP0, UPT, UR6, 0x20, URZ ;  /* 0x0000002006067890 */ /* 0x001fe2000ff1e0ff */
[----:B--2---:R-:W-:-:S03]  /*0420*/  IMAD R7, R14, UR4, R17 ;  /* 0x000000040e077c24 */ /* 0x004fc6000f8e0211 */
[----:B------:R-:W-:Y:S01]  /*0430*/  UIADD3.X UR7, UPT, UPT, URZ, UR7, URZ, UP0, !UPT ;  /* 0x00000007ff077290 */ /* 0x000fe200087fe4ff */
[----:B------:R-:W-:-:S11]  /*0440*/  UMOV UR4, URZ ;  /* 0x000000ff00047c82 */ /* 0x000fd60008000000 */
.L_x_77:
[----:B0-----:R-:W-:Y:S01]  /*0450*/  HFMA2 R26, -RZ, RZ, 0, 0 ;  /* 0x00000000ff1a7431 */ /* 0x001fe200000001ff */
[----:B------:R-:W-:-:S06]  /*0460*/  UMOV UR5, URZ ;  /* 0x000000ff00057c82 */ /* 0x000fcc0008000000 */
.L_x_72:
[----:B------:R-:W0:Y:S01]  /*0470*/  LDCU UR10, c[0x0][0x390] ;  /* 0x00007200ff0a77ac */ /* 0x000e220008000800 */
[----:B------:R-:W-:Y:S01]  /*0480*/  ISETP.GE.U32.AND P0, PT, R12, 0xf, PT ;  /* 0x0000000f0c00780c */ /* 0x000fe20003f06070 */
[----:B------:R-:W-:Y:S01]  /*0490*/  VIADD R15, R7, UR5 ;  /* 0x00000005070f7c36 */ /* 0x000fe20008000000 */
[----:B------:R-:W-:-:S03]  /*04a0*/  MOV R3, RZ ;  /* 0x000000ff00037202 */ /* 0x000fc60000000f00 */
[----:B0-----:R-:W-:-:S08]  /*04b0*/  IMAD R4, R15, UR10, R16 ;  /* 0x0000000a0f047c24 */ /* 0x001fd0000f8e0210 */
[----:B------:R-:W-:Y:S05]  /*04c0*/  @!P0 BRA `(.L_x_5) ;  /* 0x0000000c00e48947 */ /* 0x000fea0003800000 */
[----:B------:R-:W-:Y:S01]  /*04d0*/  IMAD.MOV.U32 R3, RZ, RZ, R4 ;  /* 0x000000ffff037224 */ /* 0x000fe200078e0004 */
[----:B------:R-:W-:-:S07]  /*04e0*/  MOV R2, R5 ;  /* 0x0000000500027202 */ /* 0x000fce0000000f00 */
.L_x_38:
[----:B------:R-:W-:Y:S01]  /*04f0*/  MOV R15, UR7 ;  /* 0x00000007000f7c02 */ /* 0x000fe20008000f00 */
[----:B------:R-:W-:-:S04]  /*0500*/  IMAD.U32 R14, RZ, RZ, UR6 ;  /* 0x00000006ff0e7e24 */ /* 0x000fc8000f8e00ff */
[----:B------:R-:W-:-:S05]  /*0510*/  IMAD.WIDE R14, R3, 0x4, R14 ;  /* 0x00000004030e7825 */ /* 0x000fca00078e020e */
[----:B-1----:R-:W2:Y:S01]  /*0520*/  LDG.E R25, desc[UR8][R14.64+-0x20] ;  /* 0xffffe0080e197981 */ /* 0x002ea2000c1e1900 */
[----:B------:R-:W0:Y:S01]  /*0530*/  MUFU.RCP R19, R6 ;  /* 0x0000000600137308 */ /* 0x000e220000001000 */
[----:B------:R-:W-:Y:S01]  /*0540*/  VIADD R2, R2, 0x10 ;  /* 0x0000001002027836 */ /* 0x000fe20000000000 */
[----:B------:R-:W-:Y:S04]  /*0550*/  BSSY.RECONVERGENT B2, `(.L_x_6) ;  /* 0x000000c000027945 */ /* 0x000fe80003800200 */
[----:B------:R-:W-:Y:S01]  /*0560*/  ISETP.NE.AND P2, PT, R2, RZ, PT ;  /* 0x000000ff0200720c */ /* 0x000fe20003f45270 */
[----:B0-----:R-:W-:-:S04]  /*0570*/  FFMA R0, R19, -R6, 1 ;  /* 0x3f80000013007423 */ /* 0x001fc80000000806 */
[----:B------:R-:W-:Y:S01]  /*0580*/  FFMA R0, R19, R0, R19 ;  /* 0x0000000013007223 */ /* 0x000fe20000000013 */
[----:B--2---:R-:W0:Y:S03]  /*0590*/  FCHK P0, R25, R6 ;  /* 0x0000000619007302 */ /* 0x004e260000000000 */
[----:B------:R-:W-:-:S04]  /*05a0*/  FFMA R19, R25, R0, RZ ;  /* 0x0000000019137223 */ /* 0x000fc800000000ff */
[----:B------:R-:W-:-:S04]  /*05b0*/  FFMA R18, R19, -R6, R25 ;  /* 0x8000000613127223 */ /* 0x000fc80000000019 */
[----:B------:R-:W-:Y:S01]  /*05c0*/  FFMA R19, R0, R18, R19 ;  /* 0x0000001200137223 */ /* 0x000fe20000000013 */
[----:B0-----:R-:W-:Y:S06]  /*05d0*/  @!P0 BRA `(.L_x_7) ;  /* 0x00000000000c8947 */ /* 0x001fec0003800000 */
[----:B------:R-:W-:-:S07]  /*05e0*/  MOV R18, 0x600 ;  /* 0x0000060000127802 */ /* 0x000fce0000000f00 */
[----:B------:R-:W-:Y:S05]  /*05f0*/  CALL.REL.NOINC `($__internal_0_$__cuda_sm3x_div_rn_noftz_f32_slowpath) ;  /* 0x0000003c00187944 */ /* 0x000fea0003c00000 */
[----:B------:R-:W-:-:S07]  /*0600*/  MOV R19, R0 ;  /* 0x0000000000137202 */ /* 0x000fce0000000f00 */
.L_x_7:
[----:B------:R-:W-:Y:S05]  /*0610*/  BSYNC.RECONVERGENT B2 ;  /* 0x0000000000027941 */ /* 0x000fea0003800200 */
.L_x_6:
[----:B------:R-:W2:Y:S01]  /*0620*/  LDG.E R25, desc[UR8][R14.64+-0x1c] ;  /* 0xffffe4080e197981 */ /* 0x000ea2000c1e1900 */
[----:B------:R-:W0:Y:S01]  /*0630*/  MUFU.RCP R21, R6 ;  /* 0x0000000600157308 */ /* 0x000e220000001000 */
[----:B------:R-:W-:Y:S01]  /*0640*/  BSSY.RECONVERGENT B2, `(.L_x_8) ;  /* 0x000000c000027945 */ /* 0x000fe20003800200 */
[----:B------:R-:W-:Y:S01]  /*0650*/  FADD R26, R19, R26 ;  /* 0x0000001a131a7221 */ /* 0x000fe20000000000 */
        /* <DEDUP_REMOVED lines=9> */
[----:B------:R-:W-:-:S07]  /*06f0*/  IMAD.MOV.U32 R21, RZ, RZ, R0 ;  /* 0x000000ffff157224 */ /* 0x000fce00078e0000 */
.L_x_9:
[----:B------:R-:W-:Y:S05]  /*0700*/  BSYNC.RECONVERGENT B2 ;  /* 0x0000000000027941 */ /* 0x000fea0003800200 */
.L_x_8:
        /* <DEDUP_REMOVED lines=14> */
.L_x_11:
[----:B------:R-:W-:Y:S05]  /*07f0*/  BSYNC.RECONVERGENT B2 ;  /* 0x0000000000027941 */ /* 0x000fea0003800200 */
.L_x_10:
        /* <DEDUP_REMOVED lines=14> */
.L_x_13:
[----:B------:R-:W-:Y:S05]  /*08e0*/  BSYNC.RECONVERGENT B2 ;  /* 0x0000000000027941 */ /* 0x000fea0003800200 */
.L_x_12:
        /* <DEDUP_REMOVED lines=14> */
.L_x_15:
[----:B------:R-:W-:Y:S05]  /*09d0*/  BSYNC.RECONVERGENT B2 ;  /* 0x0000000000027941 */ /* 0x000fea0003800200 */
.L_x_14:
        /* <DEDUP_REMOVED lines=14> */
.L_x_17:
[----:B------:R-:W-:Y:S05]  /*0ac0*/  BSYNC.RECONVERGENT B2 ;  /* 0x0000000000027941 */ /* 0x000fea0003800200 */
.L_x_16:
        /* <DEDUP_REMOVED lines=14> */
.L_x_19:
[----:B------:R-:W-:Y:S05]  /*0bb0*/  BSYNC.RECONVERGENT B2 ;  /* 0x0000000000027941 */ /* 0x000fea0003800200 */
.L_x_18:
        /* <DEDUP_REMOVED lines=14> */
.L_x_21:
[----:B------:R-:W-:Y:S05]  /*0ca0*/  BSYNC.RECONVERGENT B2 ;  /* 0x0000000000027941 */ /* 0x000fea0003800200 */
.L_x_20:
        /* <DEDUP_REMOVED lines=14> */
.L_x_23:
[----:B------:R-:W-:Y:S05]  /*0d90*/  BSYNC.RECONVERGENT B2 ;  /* 0x0000000000027941 */ /* 0x000fea0003800200 */
.L_x_22:
        /* <DEDUP_REMOVED lines=14> */
.L_x_25:
[----:B------:R-:W-:Y:S05]  /*0e80*/  BSYNC.RECONVERGENT B2 ;  /* 0x0000000000027941 */ /* 0x000fea0003800200 */
.L_x_24:
        /* <DEDUP_REMOVED lines=14> */
.L_x_27:
[----:B------:R-:W-:Y:S05]  /*0f70*/  BSYNC.RECONVERGENT B2 ;  /* 0x0000000000027941 */ /* 0x000fea0003800200 */
.L_x_26:
        /* <DEDUP_REMOVED lines=14> */
.L_x_29:
[----:B------:R-:W-:Y:S05]  /*1060*/  BSYNC.RECONVERGENT B2 ;  /* 0x0000000000027941 */ /* 0x000fea0003800200 */
.L_x_28:
        /* <DEDUP_REMOVED lines=14> */
.L_x_31:
[----:B------:R-:W-:Y:S05]  /*1150*/  BSYNC.RECONVERGENT B2 ;  /* 0x0000000000027941 */ /* 0x000fea0003800200 */
.L_x_30:
        /* <DEDUP_REMOVED lines=14> */
.L_x_33:
[----:B------:R-:W-:Y:S05]  /*1240*/  BSYNC.RECONVERGENT B2 ;  /* 0x0000000000027941 */ /* 0x000fea0003800200 */
.L_x_32:
        /* <DEDUP_REMOVED lines=14> */
.L_x_35:
[----:B------:R-:W-:Y:S05]  /*1330*/  BSYNC.RECONVERGENT B2 ;  /* 0x0000000000027941 */ /* 0x000fea0003800200 */
.L_x_34:
        /* <DEDUP_REMOVED lines=13> */
.L_x_37:
[----:B------:R-:W-:Y:S05]  /*1410*/  BSYNC.RECONVERGENT B2 ;  /* 0x0000000000027941 */ /* 0x000fea0003800200 */
.L_x_36:
[----:B------:R-:W-:Y:S01]  /*1420*/  FADD R26, R26, R0 ;  /* 0x000000001a1a7221 */ /* 0x000fe20000000000 */
[----:B------:R-:W-:Y:S01]  /*1430*/  VIADD R3, R3, 0x10 ;  /* 0x0000001003037836 */ /* 0x000fe20000000000 */
[----:B------:R-:W-:Y:S06]  /*1440*/  @P2 BRA `(.L_x_38) ;  /* 0xfffffff000282947 */ /* 0x000fec000383ffff */
[----:B------:R-:W-:-:S07]  /*1450*/  MOV R3, R9 ;  /* 0x0000000900037202 */ /* 0x000fce0000000f00 */
.L_x_5:
[----:B------:R-:W-:-:S13]  /*1460*/  ISETP.NE.AND P0, PT, R11, RZ, PT ;  /* 0x000000ff0b00720c */ /* 0x000fda0003f05270 */
[----:B------:R-:W-:Y:S05]  /*1470*/  @!P0 BRA `(.L_x_39) ;  /* 0x0000000c00d48947 */ /* 0x000fea0003800000 */
[----:B------:R-:W-:-:S05]  /*1480*/  VIADD R0, R11, 0xffffffff ;  /* 0xffffffff0b007836 */ /* 0x000fca0000000000 */
[----:B------:R-:W-:-:S13]  /*1490*/  ISETP.GE.U32.AND P0, PT, R0, 0x7, PT ;  /* 0x000000070000780c */ /* 0x000fda0003f06070 */
[----:B------:R-:W-:Y:S05]  /*14a0*/  @!P0 BRA `(.L_x_40) ;  /* 0x0000000400ec8947 */ /* 0x000fea0003800000 */
[----:B------:R-:W0:Y:S01]  /*14b0*/  LDC.64 R14, c[0x0][0x380] ;  /* 0x0000e000ff0e7b82 */ /* 0x000e220000000a00 */
[----:B------:R-:W-:-:S05]  /*14c0*/  IADD3 R19, PT, PT, R4, R3, RZ ;  /* 0x0000000304137210 */ /* 0x000fca0007ffe0ff */
[----:B0-----:R-:W-:-:S05]  /*14d0*/  IMAD.WIDE R14, R19, 0x4, R14 ;  /* 0x00000004130e7825 */ /* 0x001fca00078e020e */
[----:B-1----:R-:W2:Y:S01]  /*14e0*/  LDG.E R25, desc[UR8][R14.64] ;  /* 0x000000080e197981 */ /* 0x002ea2000c1e1900 */
[----:B------:R-:W0:Y:S01]  /*14f0*/  MUFU.RCP R19, R6 ;  /* 0x0000000600137308 */ /* 0x000e220000001000 */
[----:B------:R-:W-:Y:S01]  /*1500*/  BSSY.RECONVERGENT B2, `(.L_x_41) ;  /* 0x000000b000027945 */ /* 0x000fe20003800200 */
[----:B0-----:R-:W-:-:S04]  /*1510*/  FFMA R0, R19, -R6, 1 ;  /* 0x3f80000013007423 */ /* 0x001fc80000000806 */
[----:B------:R-:W-:Y:S02]  /*1520*/  FFMA R0, R19, R0, R19 ;  /* 0x0000000013007223 */ /* 0x000fe40000000013 */
[----:B--2---:R-:W0:Y:S02]  /*1530*/  FCHK P0, R25, R6 ;  /* 0x0000000619007302 */ /* 0x004e240000000000 */
[----:B------:R-:W-:-:S04]  /*1540*/  FFMA R19, R0, R25, RZ ;  /* 0x0000001900137223 */ /* 0x000fc800000000ff */
[----:B------:R-:W-:-:S04]  /*1550*/  FFMA R2, R19, -R6, R25 ;  /* 0x8000000613027223 */ /* 0x000fc80000000019 */
[----:B------:R-:W-:Y:S01]  /*1560*/  FFMA R19, R0, R2, R19 ;  /* 0x0000000200137223 */ /* 0x000fe20000000013 */
[----:B0-----:R-:W-:Y:S06]  /*1570*/  @!P0 BRA `(.L_x_42) ;  /* 0x00000000000c8947 */ /* 0x001fec0003800000 */
[----:B------:R-:W-:-:S07]  /*1580*/  MOV R18, 0x15a0 ;  /* 0x000015a000127802 */ /* 0x000fce0000000f00 */
[----:B------:R-:W-:Y:S05]  /*1590*/  CALL.REL.NOINC `($__internal_0_$__cuda_sm3x_div_rn_noftz_f32_slowpath) ;  /* 0x0000002c00307944 */ /* 0x000fea0003c00000 */
[----:B------:R-:W-:-:S07]  /*15a0*/  IMAD.MOV.U32 R19, RZ, RZ, R0 ;  /* 0x000000ffff137224 */ /* 0x000fce00078e0000 */
.L_x_42:
[----:B------:R-:W-:Y:S05]  /*15b0*/  BSYNC.RECONVERGENT B2 ;  /* 0x0000000000027941 */ /* 0x000fea0003800200 */
.L_x_41:
        /* <DEDUP_REMOVED lines=14> */
.L_x_44:
[----:B------:R-:W-:Y:S05]  /*16a0*/  BSYNC.RECONVERGENT B2 ;  /* 0x0000000000027941 */ /* 0x000fea0003800200 */
.L_x_43:
        /* <DEDUP_REMOVED lines=14> */
.L_x_46:
[----:B------:R-:W-:Y:S05]  /*1790*/  BSYNC.RECONVERGENT B2 ;  /* 0x0000000000027941 */ /* 0x000fea0003800200 */
.L_x_45:
        /* <DEDUP_REMOVED lines=14> */
.L_x_48:
[----:B------:R-:W-:Y:S05]  /*1880*/  BSYNC.RECONVERGENT B2 ;  /* 0x0000000000027941 */ /* 0x000fea0003800200 */
.L_x_47:
        /* <DEDUP_REMOVED lines=14> */
.L_x_50:
[----:B------:R-:W-:Y:S05]  /*1970*/  BSYNC.RECONVERGENT B2 ;  /* 0x0000000000027941 */ /* 0x000fea0003800200 */
.L_x_49:
        /* <DEDUP_REMOVED lines=14> */
.L_x_52:
[----:B------:R-:W-:Y:S05]  /*1a60*/  BSYNC.RECONVERGENT B2 ;  /* 0x0000000000027941 */ /* 0x000fea0003800200 */
.L_x_51:
        /* <DEDUP_REMOVED lines=14> */
.L_x_54:
[----:B------:R-:W-:Y:S05]  /*1b50*/  BSYNC.RECONVERGENT B2 ;  /* 0x0000000000027941 */ /* 0x000fea0003800200 */
.L_x_53:
        /* <DEDUP_REMOVED lines=13> */
.L_x_56:
[----:B------:R-:W-:Y:S05]  /*1c30*/  BSYNC.RECONVERGENT B2 ;  /* 0x0000000000027941 */ /* 0x000fea0003800200 */
.L_x_55:
[----:B------:R-:W-:Y:S01]  /*1c40*/  FADD R26, R2, R0 ;  /* 0x00000000021a7221 */ /* 0x000fe20000000000 */
[----:B------:R-:W-:-:S07]  /*1c50*/  IADD3 R3, PT, PT, R3, 0x8, RZ ;  /* 0x0000000803037810 */ /* 0x000fce0007ffe0ff */
.L_x_40:
        /* <DEDUP_REMOVED lines=21> */
.L_x_59:
[----:B------:R-:W-:Y:S05]  /*1db0*/  BSYNC.RECONVERGENT B2 ;  /* 0x0000000000027941 */ /* 0x000fea0003800200 */
.L_x_58:
        /* <DEDUP_REMOVED lines=14> */
.L_x_61:
[----:B------:R-:W-:Y:S05]  /*1ea0*/  BSYNC.RECONVERGENT B2 ;  /* 0x0000000000027941 */ /* 0x000fea0003800200 */
.L_x_60:
        /* <DEDUP_REMOVED lines=14> */
.L_x_63:
[----:B------:R-:W-:Y:S05]  /*1f90*/  BSYNC.RECONVERGENT B2 ;  /* 0x0000000000027941 */ /* 0x000fea0003800200 */
.L_x_62:
        /* <DEDUP_REMOVED lines=13> */
.L_x_65:
[----:B------:R-:W-:Y:S05]  /*2070*/  BSYNC.RECONVERGENT B2 ;  /* 0x0000000000027941 */ /* 0x000fea0003800200 */
.L_x_64:
[----:B------:R-:W-:Y:S01]  /*2080*/  FADD R26, R2, R0 ;  /* 0x00000000021a7221 */ /* 0x000fe20000000000 */
[----:B------:R-:W-:-:S07]  /*2090*/  IADD3 R3, PT, PT, R3, 0x4, RZ ;  /* 0x0000000403037810 */ /* 0x000fce0007ffe0ff */
.L_x_57:
[----:B------:R-:W-:-:S13]  /*20a0*/  ISETP.NE.AND P0, PT, R8, RZ, PT ;  /* 0x000000ff0800720c */ /* 0x000fda0003f05270 */
[----:B------:R-:W-:Y:S05]  /*20b0*/  @!P0 BRA `(.L_x_39) ;  /* 0x0000000000c48947 */ /* 0x000fea0003800000 */
[----:B------:R-:W0:Y:S01]  /*20c0*/  LDC.64 R14, c[0x0][0x380] ;  /* 0x0000e000ff0e7b82 */ /* 0x000e220000000a00 */
[----:B------:R-:W-:-:S04]  /*20d0*/  IMAD.IADD R3, R4, 0x1, R3 ;  /* 0x0000000104037824 */ /* 0x000fc800078e0203 */
[----:B0-----:R-:W-:-:S05]  /*20e0*/  IMAD.WIDE R2, R3, 0x4, R14 ;  /* 0x0000000403027825 */ /* 0x001fca00078e020e */
[----:B-1----:R-:W2:Y:S01]  /*20f0*/  LDG.E R25, desc[UR8][R2.64] ;  /* 0x0000000802197981 */ /* 0x002ea2000c1e1900 */
[----:B------:R-:W0:Y:S01]  /*2100*/  MUFU.RCP R15, R6 ;  /* 0x00000006000f7308 */ /* 0x000e220000001000 */
[----:B------:R-:W-:Y:S01]  /*2110*/  BSSY.RECONVERGENT B2, `(.L_x_66) ;  /* 0x000000b000027945 */ /* 0x000fe20003800200 */
[----:B------:R-:W-:Y:S01]  /*2120*/  ISETP.NE.AND P2, PT, R8, 0x1, PT ;  /* 0x000000010800780c */ /* 0x000fe20003f45270 */
        /* <DEDUP_REMOVED lines=9> */
.L_x_67:
[----:B------:R-:W-:Y:S05]  /*21c0*/  BSYNC.RECONVERGENT B2 ;  /* 0x0000000000027941 */ /* 0x000fea0003800200 */
.L_x_66:
[----:B------:R-:W-:Y:S01]  /*21d0*/  FADD R26, R26, R0 ;  /* 0x000000001a1a7221 */ /* 0x000fe20000000000 */
[----:B------:R-:W-:Y:S06]  /*21e0*/  @!P2 BRA `(.L_x_39) ;  /* 0x000000000078a947 */ /* 0x000fec0003800000 */
[----:B------:R-:W2:Y:S01]  /*21f0*/  LDG.E R25, desc[UR8][R2.64+0x4] ;  /* 0x0000040802197981 */ /* 0x000ea2000c1e1900 */
        /* <DEDUP_REMOVED lines=12> */
.L_x_69:
[----:B------:R-:W-:Y:S05]  /*22c0*/  BSYNC.RECONVERGENT B2 ;  /* 0x0000000000027941 */ /* 0x000fea0003800200 */
.L_x_68:
[----:B------:R-:W-:Y:S01]  /*22d0*/  FADD R26, R26, R0 ;  /* 0x000000001a1a7221 */ /* 0x000fe20000000000 */
[----:B------:R-:W-:Y:S06]  /*22e0*/  @!P2 BRA `(.L_x_39) ;  /* 0x000000000038a947 */ /* 0x000fec0003800000 */
[----:B------:R-:W2:Y:S01]  /*22f0*/  LDG.E R25, desc[UR8][R2.64+0x8] ;  /* 0x0000080802197981 */ /* 0x000ea2000c1e1900 */
        /* <DEDUP_REMOVED lines=11> */
.L_x_71:
[----:B------:R-:W-:Y:S05]  /*23b0*/  BSYNC.RECONVERGENT B2 ;  /* 0x0000000000027941 */ /* 0x000fea0003800200 */
.L_x_70:
[----:B------:R-:W-:-:S07]  /*23c0*/  FADD R26, R26, R0 ;  /* 0x000000001a1a7221 */ /* 0x000fce0000000000 */
.L_x_39:
[----:B------:R-:W0:Y:S01]  /*23d0*/  LDC R0, c[0x0][0x398] ;  /* 0x0000e600ff007b82 */ /* 0x000e220000000800 */
[----:B------:R-:W-:-:S06]  /*23e0*/  UIADD3 UR5, UPT, UPT, UR5, 0x1, URZ ;  /* 0x0000000105057890 */ /* 0x000fcc000fffe0ff */
[----:B0-----:R-:W-:-:S13]  /*23f0*/  ISETP.NE.AND P0, PT, R0, UR5, PT ;  /* 0x0000000500007c0c */ /* 0x001fda000bf05270 */
[----:B------:R-:W-:Y:S05]  /*2400*/  @P0 BRA `(.L_x_72) ;  /* 0xffffffe000180947 */ /* 0x000fea000383ffff */
[----:B------:R-:W-:Y:S01]  /*2410*/  ISETP.NE.AND P0, PT, R17, RZ, PT ;  /* 0x000000ff1100720c */ /* 0x000fe20003f05270 */
[----:B------:R-:W-:-:S12]  /*2420*/  BSSY.RECONVERGENT B0, `(.L_x_73) ;  /* 0x0000060000007945 */ /* 0x000fd80003800200 */
[----:B------:R-:W-:Y:S05]  /*2430*/  @!P0 BRA `(.L_x_74) ;  /* 0x0000000400188947 */ /* 0x000fea0003800000 */
[----:B------:R-:W-:-:S13]  /*2440*/  ISETP.NE.AND P0, PT, R16, RZ, PT ;  /* 0x000000ff1000720c */ /* 0x000fda0003f05270 */
[----:B------:R-:W-:Y:S05]  /*2450*/  @!P0 BRA `(.L_x_75) ;  /* 0x0000000000bc8947 */ /* 0x000fea0003800000 */
[----:B------:R-:W-:Y:S01]  /*2460*/  IABS R4, R0 ;  /* 0x0000000000047213 */ /* 0x000fe20000000000 */
[----:B------:R-:W0:Y:S01]  /*2470*/  I2F.U32.RP R18, R0 ;  /* 0x0000000000127306 */ /* 0x000e220000209000 */
[----:B------:R-:W-:Y:S01]  /*2480*/  IABS R20, R16 ;  /* 0x0000001000147213 */ /* 0x000fe20000000000 */
[----:B------:R-:W2:Y:S06]  /*2490*/  LDCU UR5, c[0x0][0x39c] ;  /* 0x00007380ff0577ac */ /* 0x000eac0008000800 */
[----:B------:R-:W3:Y:S08]  /*24a0*/  I2F.RP R19, R4 ;  /* 0x0000000400137306 */ /* 0x000ef00000209400 */
[----:B0-----:R-:W0:Y:S08]  /*24b0*/  MUFU.RCP R18, R18 ;  /* 0x0000001200127308 */ /* 0x001e300000001000 */
[----:B---3--:R-:W3:Y:S01]  /*24c0*/  MUFU.RCP R19, R19 ;  /* 0x0000001300137308 */ /* 0x008ee20000001000 */
[----:B0-----:R-:W-:-:S07]  /*24d0*/  VIADD R14, R18, 0xffffffe ;  /* 0x0ffffffe120e7836 */ /* 0x001fce0000000000 */
[----:B------:R0:W4:Y:S01]  /*24e0*/  F2I.FTZ.U32.TRUNC.NTZ R15, R14 ;  /* 0x0000000e000f7305 */ /* 0x000122000021f000 */
[----:B---3--:R-:W-:-:S07]  /*24f0*/  IADD3 R2, PT, PT, R19, 0xffffffe, RZ ;  /* 0x0ffffffe13027810 */ /* 0x008fce0007ffe0ff */
[----:B------:R3:W5:Y:S01]  /*2500*/  F2I.FTZ.U32.TRUNC.NTZ R3, R2 ;  /* 0x0000000200037305 */ /* 0x000762000021f000 */
[----:B0-----:R-:W-:Y:S01]  /*2510*/  MOV R14, RZ ;  /* 0x000000ff000e7202 */ /* 0x001fe20000000f00 */
[----:B----4-:R-:W-:Y:S02]  /*2520*/  IMAD.MOV R19, RZ, RZ, -R15 ;  /* 0x000000ffff137224 */ /* 0x010fe400078e0a0f */
[----:B---3--:R-:W-:Y:S01]  /*2530*/  HFMA2 R2, -RZ, RZ, 0, 0 ;  /* 0x00000000ff027431 */ /* 0x008fe200000001ff */
[----:B-----5:R-:W-:-:S05]  /*2540*/  IADD3 R21, PT, PT, RZ, -R3, RZ ;  /* 0x80000003ff157210 */ /* 0x020fca0007ffe0ff */
[----:B------:R-:W-:-:S04]  /*2550*/  IMAD R21, R21, R4, RZ ;  /* 0x0000000415157224 */ /* 0x000fc800078e02ff */
[----:B------:R-:W-:-:S04]  /*2560*/  IMAD.HI.U32 R21, R3, R21, R2 ;  /* 0x0000001503157227 */ /* 0x000fc800078e0002 */
[----:B------:R-:W-:Y:S02]  /*2570*/  IMAD R3, R19, R0, RZ ;  /* 0x0000000013037224 */ /* 0x000fe400078e02ff */
[----:B------:R-:W-:Y:S02]  /*2580*/  IMAD.MOV.U32 R2, RZ, RZ, R20 ;  /* 0x000000ffff027224 */ /* 0x000fe400078e0014 */
[----:B------:R-:W-:-:S04]  /*2590*/  IMAD.HI.U32 R14, R15, R3, R14 ;  /* 0x000000030f0e7227 */ /* 0x000fc800078e000e */
[----:B------:R-:W-:-:S04]  /*25a0*/  IMAD.HI.U32 R21, R21, R2, RZ ;  /* 0x0000000215157227 */ /* 0x000fc800078e00ff */
[----:B------:R-:W-:Y:S02]  /*25b0*/  IMAD.MOV R3, RZ, RZ, -R21 ;  /* 0x000000ffff037224 */ /* 0x000fe400078e0a15 */
[----:B------:R-:W-:-:S04]  /*25c0*/  IMAD.HI.U32 R14, R14, R17, RZ ;  /* 0x000000110e0e7227 */ /* 0x000fc800078e00ff */
[----:B------:R-:W-:Y:S01]  /*25d0*/  IMAD R15, R4, R3, R2 ;  /* 0x00000003040f7224 */ /* 0x000fe200078e0202 */
[----:B------:R-:W-:Y:S02]  /*25e0*/  IADD3 R3, PT, PT, -R14, RZ, RZ ;  /* 0x000000ff0e037210 */ /* 0x000fe40007ffe1ff */
[----:B------:R-:W-:Y:S02]  /*25f0*/  LOP3.LUT R2, R16, R0, RZ, 0x3c, !PT ;  /* 0x0000000010027212 */ /* 0x000fe400078e3cff */
[----:B------:R-:W-:Y:S01]  /*2600*/  ISETP.GT.U32.AND P4, PT, R4, R15, PT ;  /* 0x0000000f0400720c */ /* 0x000fe20003f84070 */
[----:B------:R-:W-:Y:S01]  /*2610*/  IMAD R3, R0, R3, R17 ;  /* 0x0000000300037224 */ /* 0x000fe200078e0211 */
[----:B------:R-:W-:-:S04]  /*2620*/  ISETP.GE.AND P3, PT, R2, RZ, PT ;  /* 0x000000ff0200720c */ /* 0x000fc80003f66270 */
[----:B------:R-:W-:-:S07]  /*2630*/  ISETP.GE.U32.AND P0, PT, R3, R0, PT ;  /* 0x000000000300720c */ /* 0x000fce0003f06070 */
[----:B------:R-:W-:Y:S02]  /*2640*/  @!P4 IMAD.IADD R15, R15, 0x1, -R4 ;  /* 0x000000010f0fc824 */ /* 0x000fe400078e0a04 */
[----:B------:R-:W-:-:S03]  /*2650*/  @!P4 VIADD R21, R21, 0x1 ;  /* 0x000000011515c836 */ /* 0x000fc60000000000 */
[----:B------:R-:W-:Y:S01]  /*2660*/  ISETP.GE.U32.AND P2, PT, R15, R4, PT ;  /* 0x000000040f00720c */ /* 0x000fe20003f46070 */
[----:B------:R-:W-:Y:S01]  /*2670*/  @P0 VIADD R14, R14, 0x1 ;  /* 0x000000010e0e0836 */ /* 0x000fe20000000000 */
[-C--:B------:R-:W-:Y:S02]  /*2680*/  @P0 IADD3 R3, PT, PT, R3, -R0.reuse, RZ ;  /* 0x8000000003030210 */ /* 0x080fe40007ffe0ff */
[----:B------:R-:W-:Y:S02]  /*2690*/  ISETP.NE.AND P0, PT, R0, RZ, PT ;  /* 0x000000ff0000720c */ /* 0x000fe40003f05270 */
[-C--:B------:R-:W-:Y:S02]  /*26a0*/  ISETP.GE.U32.AND P1, PT, R3, R0.reuse, PT ;  /* 0x000000000300720c */ /* 0x080fe40003f26070 */
[----:B------:R-:W-:-:S05]  /*26b0*/  LOP3.LUT R3, RZ, R0, RZ, 0x33, !PT ;  /* 0x00000000ff037212 */ /* 0x000fca00078e33ff */
[----:B------:R-:W-:Y:S02]  /*26c0*/  @P2 IADD3 R21, PT, PT, R21, 0x1, RZ ;  /* 0x0000000115152810 */ /* 0x000fe40007ffe0ff */
[----:B------:R-:W-:Y:S02]  /*26d0*/  ISETP.NE.U32.AND P2, PT, R0, RZ, PT ;  /* 0x000000ff0000720c */ /* 0x000fe40003f45070 */
[----:B------:R-:W-:Y:S02]  /*26e0*/  MOV R2, R21 ;  /* 0x0000001500027202 */ /* 0x000fe40000000f00 */
[----:B------:R-:W-:Y:S02]  /*26f0*/  @P1 VIADD R14, R14, 0x1 ;  /* 0x000000010e0e1836 */ /* 0x000fe40000000000 */
[----:B------:R-:W-:-:S03]  /*2700*/  @!P3 IADD3 R2, PT, PT, -R2, RZ, RZ ;  /* 0x000000ff0202b210 */ /* 0x000fc60007ffe1ff */
[C---:B------:R-:W-:Y:S02]  /*2710*/  SEL R14, R3.reuse, R14, !P2 ;  /* 0x0000000e030e7207 */ /* 0x040fe40005000000 */
[----:B------:R-:W-:-:S05]  /*2720*/  SEL R3, R3, R2, !P0 ;  /* 0x0000000203037207 */ /* 0x000fca0004000000 */
[----:B--2---:R-:W-:Y:S01]  /*2730*/  IMAD R14, R14, UR5, R3 ;  /* 0x000000050e0e7c24 */ /* 0x004fe2000f8e0203 */
[----:B------:R-:W-:Y:S06]  /*2740*/  BRA `(.L_x_76) ;  /* 0x0000000000b47947 */ /* 0x000fec0003800000 */
.L_x_75:
[----:B------:R-:W0:Y:S01]  /*2750*/  I2F.U32.RP R4, R0 ;  /* 0x0000000000047306 */ /* 0x000e220000209000 */
[----:B------:R-:W-:Y:S01]  /*2760*/  ISETP.NE.U32.AND P2, PT, R0, RZ, PT ;  /* 0x000000ff0000720c */ /* 0x000fe20003f45070 */
[----:B------:R-:W2:Y:S06]  /*2770*/  LDCU UR5, c[0x0][0x39c] ;  /* 0x00007380ff0577ac */ /* 0x000eac0008000800 */
[----:B0-----:R-:W0:Y:S02]  /*2780*/  MUFU.RCP R4, R4 ;  /* 0x0000000400047308 */ /* 0x001e240000001000 */
[----:B0-----:R-:W-:-:S06]  /*2790*/  VIADD R2, R4, 0xffffffe ;  /* 0x0ffffffe04027836 */ /* 0x001fcc0000000000 */
[----:B------:R0:W3:Y:S02]  /*27a0*/  F2I.FTZ.U32.TRUNC.NTZ R3, R2 ;  /* 0x0000000200037305 */ /* 0x0000e4000021f000 */
[----:B0-----:R-:W-:Y:S01]  /*27b0*/  IMAD.MOV.U32 R2, RZ, RZ, RZ ;  /* 0x000000ffff027224 */ /* 0x001fe200078e00ff */
[----:B---3--:R-:W-:-:S05]  /*27c0*/  IADD3 R15, PT, PT, RZ, -R3, RZ ;  /* 0x80000003ff0f7210 */ /* 0x008fca0007ffe0ff */
[----:B------:R-:W-:-:S04]  /*27d0*/  IMAD R15, R15, R0, RZ ;  /* 0x000000000f0f7224 */ /* 0x000fc800078e02ff */
[----:B------:R-:W-:-:S06]  /*27e0*/  IMAD.HI.U32 R14, R3, R15, R2 ;  /* 0x0000000f030e7227 */ /* 0x000fcc00078e0002 */
[----:B------:R-:W-:-:S05]  /*27f0*/  IMAD.HI.U32 R14, R14, R17, RZ ;  /* 0x000000110e0e7227 */ /* 0x000fca00078e00ff */
[----:B------:R-:W-:-:S05]  /*2800*/  IADD3 R3, PT, PT, -R14, RZ, RZ ;  /* 0x000000ff0e037210 */ /* 0x000fca0007ffe1ff */
[----:B------:R-:W-:-:S05]  /*2810*/  IMAD R3, R0, R3, R17 ;  /* 0x0000000300037224 */ /* 0x000fca00078e0211 */
[----:B------:R-:W-:-:S13]  /*2820*/  ISETP.GE.U32.AND P0, PT, R3, R0, PT ;  /* 0x000000000300720c */ /* 0x000fda0003f06070 */
[----:B------:R-:W-:Y:S01]  /*2830*/  @P0 IMAD.IADD R3, R3, 0x1, -R0 ;  /* 0x0000000103030824 */ /* 0x000fe200078e0a00 */
[----:B------:R-:W-:-:S04]  /*2840*/  @P0 IADD3 R14, PT, PT, R14, 0x1, RZ ;  /* 0x000000010e0e0810 */ /* 0x000fc80007ffe0ff */
[----:B------:R-:W-:-:S13]  /*2850*/  ISETP.GE.U32.AND P1, PT, R3, R0, PT ;  /* 0x000000000300720c */ /* 0x000fda0003f26070 */
[----:B------:R-:W-:Y:S01]  /*2860*/  @P1 VIADD R14, R14, 0x1 ;  /* 0x000000010e0e1836 */ /* 0x000fe20000000000 */
[----:B------:R-:W-:-:S05]  /*2870*/  @!P2 LOP3.LUT R14, RZ, R0, RZ, 0x33, !PT ;  /* 0x00000000ff0ea212 */ /* 0x000fca00078e33ff */
[----:B--2---:R-:W-:Y:S01]  /*2880*/  IMAD R14, R14, UR5, RZ ;  /* 0x000000050e0e7c24 */ /* 0x004fe2000f8e02ff */
[----:B------:R-:W-:Y:S06]  /*2890*/  BRA `(.L_x_76) ;  /* 0x0000000000607947 */ /* 0x000fec0003800000 */
.L_x_74:
[----:B------:R-:W-:Y:S02]  /*28a0*/  IABS R4, R0 ;  /* 0x0000000000047213 */ /* 0x000fe40000000000 */
[----:B------:R-:W-:Y:S02]  /*28b0*/  IABS R18, R16 ;  /* 0x0000001000127213 */ /* 0x000fe40000000000 */
[----:B------:R-:W0:Y:S08]  /*28c0*/  I2F.RP R14, R4 ;  /* 0x00000004000e7306 */ /* 0x000e300000209400 */
[----:B0-----:R-:W0:Y:S02]  /*28d0*/  MUFU.RCP R14, R14 ;  /* 0x0000000e000e7308 */ /* 0x001e240000001000 */
[----:B0-----:R-:W-:-:S06]  /*28e0*/  IADD3 R2, PT, PT, R14, 0xffffffe, RZ ;  /* 0x0ffffffe0e027810 */ /* 0x001fcc0007ffe0ff */
[----:B------:R0:W2:Y:S02]  /*28f0*/  F2I.FTZ.U32.TRUNC.NTZ R3, R2 ;  /* 0x0000000200037305 */ /* 0x0000a4000021f000 */
[----:B0-----:R-:W-:Y:S02]  /*2900*/  HFMA2 R2, -RZ, RZ, 0, 0 ;  /* 0x00000000ff027431 */ /* 0x001fe400000001ff */
[----:B--2---:R-:W-:-:S04]  /*2910*/  IMAD.MOV R15, RZ, RZ, -R3 ;  /* 0x000000ffff0f7224 */ /* 0x004fc800078e0a03 */
[----:B------:R-:W-:-:S04]  /*2920*/  IMAD R15, R15, R4, RZ ;  /* 0x000000040f0f7224 */ /* 0x000fc800078e02ff */
[----:B------:R-:W-:Y:S01]  /*2930*/  IMAD.HI.U32 R15, R3, R15, R2 ;  /* 0x0000000f030f7227 */ /* 0x000fe200078e0002 */
[----:B------:R-:W-:-:S03]  /*2940*/  LOP3.LUT R2, R16, R0, RZ, 0x3c, !PT ;  /* 0x0000000010027212 */ /* 0x000fc600078e3cff */
[----:B------:R-:W-:Y:S01]  /*2950*/  IMAD.MOV.U32 R3, RZ, RZ, R18 ;  /* 0x000000ffff037224 */ /* 0x000fe200078e0012 */
[----:B------:R-:W-:-:S03]  /*2960*/  ISETP.GE.AND P2, PT, R2, RZ, PT ;  /* 0x000000ff0200720c */ /* 0x000fc60003f46270 */
[----:B------:R-:W-:-:S05]  /*2970*/  IMAD.HI.U32 R14, R15, R3, RZ ;  /* 0x000000030f0e7227 */ /* 0x000fca00078e00ff */
[----:B------:R-:W-:-:S05]  /*2980*/  IADD3 R15, PT, PT, -R14, RZ, RZ ;  /* 0x000000ff0e0f7210 */ /* 0x000fca0007ffe1ff */
[----:B------:R-:W-:-:S05]  /*2990*/  IMAD R3, R4, R15, R3 ;  /* 0x0000000f04037224 */ /* 0x000fca00078e0203 */
[----:B------:R-:W-:-:S13]  /*29a0*/  ISETP.GT.U32.AND P0, PT, R4, R3, PT ;  /* 0x000000030400720c */ /* 0x000fda0003f04070 */
[----:B------:R-:W-:Y:S01]  /*29b0*/  @!P0 IMAD.IADD R3, R3, 0x1, -R4 ;  /* 0x0000000103038824 */ /* 0x000fe200078e0a04 */
[----:B------:R-:W-:Y:S02]  /*29c0*/  @!P0 IADD3 R14, PT, PT, R14, 0x1, RZ ;  /* 0x000000010e0e8810 */ /* 0x000fe40007ffe0ff */
[----:B------:R-:W-:Y:S02]  /*29d0*/  ISETP.NE.AND P0, PT, R0, RZ, PT ;  /* 0x000000ff0000720c */ /* 0x000fe40003f05270 */
[----:B------:R-:W-:-:S13]  /*29e0*/  ISETP.GE.U32.AND P1, PT, R3, R4, PT ;  /* 0x000000040300720c */ /* 0x000fda0003f26070 */
[----:B------:R-:W-:-:S05]  /*29f0*/  @P1 VIADD R14, R14, 0x1 ;  /* 0x000000010e0e1836 */ /* 0x000fca0000000000 */
[----:B------:R-:W-:Y:S02]  /*2a00*/  @!P2 IADD3 R14, PT, PT, -R14, RZ, RZ ;  /* 0x000000ff0e0ea210 */ /* 0x000fe40007ffe1ff */
[----:B------:R-:W-:-:S07]  /*2a10*/  @!P0 LOP3.LUT R14, RZ, R0, RZ, 0x33, !PT ;  /* 0x00000000ff0e8212 */ /* 0x000fce00078e33ff */
.L_x_76:
[----:B-1----:R-:W-:Y:S05]  /*2a20*/  BSYNC.RECONVERGENT B0 ;  /* 0x0000000000007941 */ /* 0x002fea0003800200 */
.L_x_73:
[----:B------:R-:W0:Y:S01]  /*2a30*/  LDCU UR5, c[0x0][0x39c] ;  /* 0x00007380ff0577ac */ /* 0x000e220008000800 */
[----:B------:R-:W1:Y:S08]  /*2a40*/  LDC R0, c[0x0][0x394] ;  /* 0x0000e500ff007b82 */ /* 0x000e700000000800 */
[----:B------:R-:W2:Y:S01]  /*2a50*/  LDC.64 R2, c[0x0][0x388] ;  /* 0x0000e200ff027b82 */ /* 0x000ea20000000a00 */
[----:B0-----:R-:W-:Y:S01]  /*2a60*/  IMAD R15, R13, UR5, R14 ;  /* 0x000000050d0f7c24 */ /* 0x001fe2000f8e020e */
[----:B------:R-:W-:-:S06]  /*2a70*/  UIADD3 UR5, UPT, UPT, UR4, 0x1, URZ ;  /* 0x0000000104057890 */ /* 0x000fcc000fffe0ff */
[----:B-1----:R-:W-:Y:S01]  /*2a80*/  ISETP.NE.AND P0, PT, R0, UR5, PT ;  /* 0x0000000500007c0c */ /* 0x002fe2000bf05270 */
[----:B--2---:R-:W-:-:S05]  /*2a90*/  IMAD.WIDE R2, R15, 0x4, R2 ;  /* 0x000000040f027825 */ /* 0x004fca00078e0202 */
[----:B------:R0:W-:Y:S07]  /*2aa0*/  STG.E desc[UR8][R2.64], R26 ;  /* 0x0000001a02007986 */ /* 0x0001ee000c101908 */
[----:B------:R-:W-:Y:S05]  /*2ab0*/  @!P0 EXIT ;  /* 0x000000000000894d */ /* 0x000fea0003800000 */
[----:B------:R-:W-:Y:S01]  /*2ac0*/  UMOV UR4, UR5 ;  /* 0x0000000500047c82 */ /* 0x000fe20008000000 */
[----:B------:R-:W-:Y:S05]  /*2ad0*/  BRA `(.L_x_77) ;  /* 0xffffffd8005c7947 */ /* 0x000fea000383ffff */
.L_x_4:
[C---:B------:R-:W-:Y:S02]  /*2ae0*/  ISETP.GE.U32.AND P0, PT, R14.reuse, 0x4, PT ;  /* 0x000000040e00780c */ /* 0x040fe40003f06070 */
[----:B------:R-:W-:-:S11]  /*2af0*/  LOP3.LUT R12, R14, 0x3, RZ, 0xc0, !PT ;  /* 0x000000030e0c7812 */ /* 0x000fd600078ec0ff */
[----:B------:R-:W-:Y:S05]  /*2b00*/  @!P0 BRA `(.L_x_78) ;  /* 0x0000001400088947 */ /* 0x000fea0003800000 */
[----:B------:R-:W-:Y:S01]  /*2b10*/  IMAD R4, R7, R3, R4 ;  /* 0x0000000307047224 */ /* 0x000fe200078e0204 */
[----:B------:R-:W-:Y:S01]  /*2b20*/  LOP3.LUT R5, R16, R5, RZ, 0x3c, !PT ;  /* 0x0000000510057212 */ /* 0x000fe200078e3cff */
[----:B------:R-:W0:Y:S01]  /*2b30*/  LDC R6, c[0x0][0x398] ;  /* 0x0000e600ff067b82 */ /* 0x000e220000000800 */
[----:B------:R-:W-:Y:S01]  /*2b40*/  @!P2 IADD3 R0, PT, PT, R0, 0x1, RZ ;  /* 0x000000010000a810 */ /* 0x000fe20007ffe0ff */
[----:B------:R-:W-:Y:S01]  /*2b50*/  @!P2 IMAD.IADD R4, R4, 0x1, -R7 ;  /* 0x000000010404a824 */ /* 0x000fe200078e0a07 */
[----:B------:R-:W-:Y:S01]  /*2b60*/  ISETP.GE.AND P2, PT, R5, RZ, PT ;  /* 0x000000ff0500720c */ /* 0x000fe20003f46270 */
[----:B------:R-:W2:Y:S03]  /*2b70*/  LDCU UR6, c[0x0][0x398] ;  /* 0x00007300ff0677ac */ /* 0x000ea60008000800 */
[----:B------:R-:W-:Y:S01]  /*2b80*/  ISETP.GE.U32.AND P0, PT, R4, R7, PT ;  /* 0x000000070400720c */ /* 0x000fe20003f06070 */
[----:B------:R-:W3:Y:S01]  /*2b90*/  LDC.64 R2, c[0x0][0x388] ;  /* 0x0000e200ff027b82 */ /* 0x000ee20000000a00 */
[----:B------:R-:W-:Y:S01]  /*2ba0*/  LOP3.LUT R4, R14, 0x7ffffffc, RZ, 0xc0, !PT ;  /* 0x7ffffffc0e047812 */ /* 0x000fe200078ec0ff */
[----:B------:R-:W4:Y:S01]  /*2bb0*/  LDCU UR5, c[0x0][0x39c] ;  /* 0x00007380ff0577ac */ /* 0x000f220008000800 */
[----:B------:R-:W-:-:S09]  /*2bc0*/  UMOV UR4, URZ ;  /* 0x000000ff00047c82 */ /* 0x000fd20008000000 */
[----:B------:R-:W-:Y:S01]  /*2bd0*/  @P0 VIADD R0, R0, 0x1 ;  /* 0x0000000100000836 */ /* 0x000fe20000000000 */
[----:B------:R-:W-:-:S04]  /*2be0*/  ISETP.NE.AND P0, PT, R17, RZ, PT ;  /* 0x000000ff1100720c */ /* 0x000fc80003f05270 */
[----:B------:R-:W-:-:S04]  /*2bf0*/  @!P2 IADD3 R0, PT, PT, -R0, RZ, RZ ;  /* 0x000000ff0000a210 */ /* 0x000fc80007ffe1ff */
[----:B--2-4-:R-:W-:-:S07]  /*2c00*/  SEL R0, R8, R0, !P1 ;  /* 0x0000000008007207 */ /* 0x014fce0004800000 */
.L_x_94:
[----:B------:R-:W-:Y:S01]  /*2c10*/  UIADD3 UR4, UPT, UPT, UR4, 0x4, URZ ;  /* 0x0000000404047890 */ /* 0x000fe2000fffe0ff */
[----:B------:R-:W-:Y:S01]  /*2c20*/  BSSY.RECONVERGENT B0, `(.L_x_79) ;  /* 0x0000047000007945 */ /* 0x000fe20003800200 */
[----:B------:R-:W-:-:S04]  /*2c30*/  @!P0 IMAD.MOV.U32 R8, RZ, RZ, R0 ;  /* 0x000000ffff088224 */ /* 0x000fc800078e0000 */
[----:B------:R-:W-:Y:S01]  /*2c40*/  ISETP.NE.AND P2, PT, R4, UR4, PT ;  /* 0x0000000404007c0c */ /* 0x000fe2000bf45270 */
[----:B--2---:R-:W-:-:S12]  /*2c50*/  @!P0 BRA `(.L_x_80) ;  /* 0x00000004000c8947 */ /* 0x004fd80003800000 */
[----:B------:R-:W-:-:S13]  /*2c60*/  ISETP.NE.AND P1, PT, R16, RZ, PT ;  /* 0x000000ff1000720c */ /* 0x000fda0003f25270 */
[----:B------:R-:W-:Y:S05]  /*2c70*/  @P1 BRA `(.L_x_81) ;  /* 0x0000000000641947 */ /* 0x000fea0003800000 */
[----:B0-----:R-:W-:-:S04]  /*2c80*/  IABS R5, R6 ;  /* 0x0000000600057213 */ /* 0x001fc80000000000 */
[----:B------:R-:W0:Y:S08]  /*2c90*/  I2F.RP R7, R5 ;  /* 0x0000000500077306 */ /* 0x000e300000209400 */
[----:B0-----:R-:W0:Y:S02]  /*2ca0*/  MUFU.RCP R7, R7 ;  /* 0x0000000700077308 */ /* 0x001e240000001000 */
[----:B0-----:R-:W-:-:S06]  /*2cb0*/  IADD3 R8, PT, PT, R7, 0xffffffe, RZ ;  /* 0x0ffffffe07087810 */ /* 0x001fcc0007ffe0ff */
[----:B------:R0:W2:Y:S02]  /*2cc0*/  F2I.FTZ.U32.TRUNC.NTZ R9, R8 ;  /* 0x0000000800097305 */ /* 0x0000a4000021f000 */
[----:B0-----:R-:W-:Y:S02]  /*2cd0*/  HFMA2 R8, -RZ, RZ, 0, 0 ;  /* 0x00000000ff087431 */ /* 0x001fe400000001ff */
[----:B--2---:R-:W-:-:S04]  /*2ce0*/  IMAD.MOV R10, RZ, RZ, -R9 ;  /* 0x000000ffff0a7224 */ /* 0x004fc800078e0a09 */
[----:B------:R-:W-:Y:S01]  /*2cf0*/  IMAD R11, R10, R5, RZ ;  /* 0x000000050a0b7224 */ /* 0x000fe200078e02ff */
[----:B------:R-:W-:-:S03]  /*2d00*/  IABS R10, R17 ;  /* 0x00000011000a7213 */ /* 0x000fc60000000000 */
[----:B------:R-:W-:-:S06]  /*2d10*/  IMAD.HI.U32 R11, R9, R11, R8 ;  /* 0x0000000b090b7227 */ /* 0x000fcc00078e0008 */
[----:B------:R-:W-:-:S04]  /*2d20*/  IMAD.HI.U32 R8, R11, R10, RZ ;  /* 0x0000000a0b087227 */ /* 0x000fc800078e00ff */
[----:B------:R-:W-:-:S04]  /*2d30*/  IMAD.MOV R7, RZ, RZ, -R8 ;  /* 0x000000ffff077224 */ /* 0x000fc800078e0a08 */
[----:B------:R-:W-:-:S05]  /*2d40*/  IMAD R10, R5, R7, R10 ;  /* 0x00000007050a7224 */ /* 0x000fca00078e020a */
[----:B------:R-:W-:-:S13]  /*2d50*/  ISETP.GT.U32.AND P4, PT, R5, R10, PT ;  /* 0x0000000a0500720c */ /* 0x000fda0003f84070 */
[-C--:B------:R-:W-:Y:S01]  /*2d60*/  @!P4 IADD3 R10, PT, PT, R10, -R5.reuse, RZ ;  /* 0x800000050a0ac210 */ /* 0x080fe20007ffe0ff */
[----:B------:R-:W-:Y:S01]  /*2d70*/  @!P4 VIADD R8, R8, 0x1 ;  /* 0x000000010808c836 */ /* 0x000fe20000000000 */
[----:B------:R-:W-:Y:S02]  /*2d80*/  ISETP.NE.AND P4, PT, R6, RZ, PT ;  /* 0x000000ff0600720c */ /* 0x000fe40003f85270 */
[----:B------:R-:W-:Y:S02]  /*2d90*/  ISETP.GE.U32.AND P1, PT, R10, R5, PT ;  /* 0x000000050a00720c */ /* 0x000fe40003f26070 */
[----:B------:R-:W-:-:S04]  /*2da0*/  LOP3.LUT R5, R17, R6, RZ, 0x3c, !PT ;  /* 0x0000000611057212 */ /* 0x000fc800078e3cff */
[----:B------:R-:W-:-:S07]  /*2db0*/  ISETP.GE.AND P3, PT, R5, RZ, PT ;  /* 0x000000ff0500720c */ /* 0x000fce0003f66270 */
[----:B------:R-:W-:-:S06]  /*2dc0*/  @P1 IADD3 R8, PT, PT, R8, 0x1, RZ ;  /* 0x0000000108081810 */ /* 0x000fcc0007ffe0ff */
[----:B------:R-:W-:Y:S01]  /*2dd0*/  @!P3 IMAD.MOV R8, RZ, RZ, -R8 ;  /* 0x000000ffff08b224 */ /* 0x000fe200078e0a08 */
[----:B------:R-:W-:-:S05]  /*2de0*/  @!P4 LOP3.LUT R8, RZ, R6, RZ, 0x33, !PT ;  /* 0x00000006ff08c212 */ /* 0x000fca00078e33ff */
[----:B------:R-:W-:Y:S01]  /*2df0*/  IMAD R8, R8, UR5, RZ ;  /* 0x0000000508087c24 */ /* 0x000fe2000f8e02ff */
[----:B------:R-:W-:Y:S06]  /*2e00*/  BRA `(.L_x_80) ;  /* 0x0000000000a07947 */ /* 0x000fec0003800000 */
.L_x_81:
[----:B0-----:R-:W-:Y:S02]  /*2e10*/  IABS R5, R6 ;  /* 0x0000000600057213 */ /* 0x001fe40000000000 */
[----:B------:R-:W-:Y:S02]  /*2e20*/  IABS R14, R16 ;  /* 0x00000010000e7213 */ /* 0x000fe40000000000 */
[----:B------:R-:W0:Y:S08]  /*2e30*/  I2F.RP R7, R5 ;  /* 0x0000000500077306 */ /* 0x000e300000209400 */
[----:B0-----:R-:W0:Y:S02]  /*2e40*/  MUFU.RCP R7, R7 ;  /* 0x0000000700077308 */ /* 0x001e240000001000 */
[----:B0-----:R-:W-:-:S06]  /*2e50*/  IADD3 R8, PT, PT, R7, 0xffffffe, RZ ;  /* 0x0ffffffe07087810 */ /* 0x001fcc0007ffe0ff */
[----:B------:R0:W2:Y:S02]  /*2e60*/  F2I.FTZ.U32.TRUNC.NTZ R9, R8 ;  /* 0x0000000800097305 */ /* 0x0000a4000021f000 */
[----:B0-----:R-:W-:Y:S01]  /*2e70*/  MOV R8, RZ ;  /* 0x000000ff00087202 */ /* 0x001fe20000000f00 */
[----:B--2---:R-:W-:-:S04]  /*2e80*/  IMAD.MOV R10, RZ, RZ, -R9 ;  /* 0x000000ffff0a7224 */ /* 0x004fc800078e0a09 */
[----:B------:R-:W-:Y:S01]  /*2e90*/  IMAD R11, R10, R5, RZ ;  /* 0x000000050a0b7224 */ /* 0x000fe200078e02ff */
[----:B------:R-:W-:-:S03]  /*2ea0*/  IABS R10, R17 ;  /* 0x00000011000a7213 */ /* 0x000fc60000000000 */
[----:B------:R-:W-:-:S06]  /*2eb0*/  IMAD.HI.U32 R11, R9, R11, R8 ;  /* 0x0000000b090b7227 */ /* 0x000fcc00078e0008 */
[----:B------:R-:W-:-:S04]  /*2ec0*/  IMAD.HI.U32 R7, R11, R10, RZ ;  /* 0x0000000a0b077227 */ /* 0x000fc800078e00ff */
[----:B------:R-:W-:-:S04]  /*2ed0*/  IMAD.HI.U32 R11, R11, R14, RZ ;  /* 0x0000000e0b0b7227 */ /* 0x000fc800078e00ff */
[----:B------:R-:W-:Y:S01]  /*2ee0*/  IMAD.MOV R8, RZ, RZ, -R7 ;  /* 0x000000ffff087224 */ /* 0x000fe200078e0a07 */
[----:B------:R-:W-:-:S03]  /*2ef0*/  IADD3 R9, PT, PT, -R11, RZ, RZ ;  /* 0x000000ff0b097210 */ /* 0x000fc60007ffe1ff */
[C---:B------:R-:W-:Y:S01]  /*2f00*/  IMAD R8, R5.reuse, R8, R10 ;  /* 0x0000000805087224 */ /* 0x040fe200078e020a */
[----:B------:R-:W-:Y:S01]  /*2f10*/  LOP3.LUT R10, RZ, R6, RZ, 0x33, !PT ;  /* 0x00000006ff0a7212 */ /* 0x000fe200078e33ff */
[----:B------:R-:W-:-:S03]  /*2f20*/  IMAD R14, R5, R9, R14 ;  /* 0x00000009050e7224 */ /* 0x000fc600078e020e */
[C---:B------:R-:W-:Y:S02]  /*2f30*/  ISETP.GT.U32.AND P6, PT, R5.reuse, R8, PT ;  /* 0x000000080500720c */ /* 0x040fe40003fc4070 */
[----:B------:R-:W-:-:S11]  /*2f40*/  ISETP.GT.U32.AND P1, PT, R5, R14, PT ;  /* 0x0000000e0500720c */ /* 0x000fd60003f24070 */
[----:B------:R-:W-:Y:S02]  /*2f50*/  @!P6 IMAD.IADD R8, R8, 0x1, -R5 ;  /* 0x000000010808e824 */ /* 0x000fe400078e0a05 */
[-C--:B------:R-:W-:Y:S01]  /*2f60*/  @!P1 IADD3 R14, PT, PT, R14, -R5.reuse, RZ ;  /* 0x800000050e0e9210 */ /* 0x080fe20007ffe0ff */
[----:B------:R-:W-:Y:S01]  /*2f70*/  @!P6 VIADD R7, R7, 0x1 ;  /* 0x000000010707e836 */ /* 0x000fe20000000000 */
[----:B------:R-:W-:Y:S02]  /*2f80*/  @!P1 IADD3 R11, PT, PT, R11, 0x1, RZ ;  /* 0x000000010b0b9810 */ /* 0x000fe40007ffe0ff */
[-C--:B------:R-:W-:Y:S02]  /*2f90*/  ISETP.GE.U32.AND P3, PT, R8, R5.reuse, PT ;  /* 0x000000050800720c */ /* 0x080fe40003f66070 */
[----:B------:R-:W-:Y:S02]  /*2fa0*/  ISETP.GE.U32.AND P4, PT, R14, R5, PT ;  /* 0x000000050e00720c */ /* 0x000fe40003f86070 */
[----:B------:R-:W-:-:S02]  /*2fb0*/  LOP3.LUT R5, R17, R6, RZ, 0x3c, !PT ;  /* 0x0000000611057212 */ /* 0x000fc400078e3cff */
[----:B------:R-:W-:Y:S02]  /*2fc0*/  LOP3.LUT R8, R16, R6, RZ, 0x3c, !PT ;  /* 0x0000000610087212 */ /* 0x000fe400078e3cff */
[----:B------:R-:W-:Y:S02]  /*2fd0*/  ISETP.GE.AND P5, PT, R5, RZ, PT ;  /* 0x000000ff0500720c */ /* 0x000fe40003fa6270 */
[----:B------:R-:W-:Y:S02]  /*2fe0*/  ISETP.GE.AND P6, PT, R8, RZ, PT ;  /* 0x000000ff0800720c */ /* 0x000fe40003fc6270 */
[----:B------:R-:W-:Y:S01]  /*2ff0*/  ISETP.NE.AND P1, PT, R6, RZ, PT ;  /* 0x000000ff0600720c */ /* 0x000fe20003f25270 */
[----:B------:R-:W-:Y:S02]  /*3000*/  @P3 VIADD R7, R7, 0x1 ;  /* 0x0000000107073836 */ /* 0x000fe40000000000 */
[----:B------:R-:W-:Y:S02]  /*3010*/  @P4 IADD3 R11, PT, PT, R11, 0x1, RZ ;  /* 0x000000010b0b4810 */ /* 0x000fe40007ffe0ff */
[----:B------:R-:W-:-:S02]  /*3020*/  IMAD.MOV.U32 R5, RZ, RZ, R7 ;  /* 0x000000ffff057224 */ /* 0x000fc400078e0007 */
[----:B------:R-:W-:Y:S02]  /*3030*/  MOV R7, R11 ;  /* 0x0000000b00077202 */ /* 0x000fe40000000f00 */
[----:B------:R-:W-:Y:S02]  /*3040*/  @!P5 IMAD.MOV R5, RZ, RZ, -R5 ;  /* 0x000000ffff05d224 */ /* 0x000fe400078e0a05 */
[----:B------:R-:W-:-:S03]  /*3050*/  @!P6 IADD3 R7, PT, PT, -R7, RZ, RZ ;  /* 0x000000ff0707e210 */ /* 0x000fc60007ffe1ff */
[C---:B------:R-:W-:Y:S02]  /*3060*/  SEL R8, R10.reuse, R5, !P1 ;  /* 0x000000050a087207 */ /* 0x040fe40004800000 */
[----:B------:R-:W-:-:S05]  /*3070*/  SEL R7, R10, R7, !P1 ;  /* 0x000000070a077207 */ /* 0x000fca0004800000 */
[----:B------:R-:W-:-:S07]  /*3080*/  IMAD R8, R8, UR5, R7 ;  /* 0x0000000508087c24 */ /* 0x000fce000f8e0207 */
.L_x_80:
[----:B-1----:R-:W-:Y:S05]  /*3090*/  BSYNC.RECONVERGENT B0 ;  /* 0x0000000000007941 */ /* 0x002fea0003800200 */
.L_x_79:
[----:B------:R-:W-:Y:S01]  /*30a0*/  IMAD R9, R13, UR5, R8 ;  /* 0x000000050d097c24 */ /* 0x000fe2000f8e0208 */
[----:B------:R-:W-:Y:S01]  /*30b0*/  ISETP.NE.AND P3, PT, R17, RZ, PT ;  /* 0x000000ff1100720c */ /* 0x000fe20003f65270 */
[----:B------:R-:W-:Y:S02]  /*30c0*/  BSSY.RECONVERGENT B0, `(.L_x_82) ;  /* 0x0000062000007945 */ /* 0x000fe40003800200 */
[----:B---3--:R-:W-:-:S05]  /*30d0*/  IMAD.WIDE R8, R9, 0x4, R2 ;  /* 0x0000000409087825 */ /* 0x008fca00078e0202 */
[----:B------:R1:W-:Y:S05]  /*30e0*/  STG.E desc[UR8][R8.64], RZ ;  /* 0x000000ff08007986 */ /* 0x0003ea000c101908 */
[----:B------:R-:W-:Y:S05]  /*30f0*/  @!P3 BRA `(.L_x_83) ;  /* 0x000000040014b947 */ /* 0x000fea0003800000 */
[----:B------:R-:W-:-:S13]  /*3100*/  ISETP.NE.AND P1, PT, R16, RZ, PT ;  /* 0x000000ff1000720c */ /* 0x000fda0003f25270 */
[----:B------:R-:W-:Y:S05]  /*3110*/  @!P1 BRA `(.L_x_84) ;  /* 0x0000000000a09947 */ /* 0x000fea0003800000 */
[----:B------:R-:W-:Y:S01]  /*3120*/  IMAD.U32 R5, RZ, RZ, UR6 ;  /* 0x00000006ff057e24 */ /* 0x000fe2000f8e00ff */
[----:B------:R-:W-:Y:S02]  /*3130*/  IABS R14, R17 ;  /* 0x00000011000e7213 */ /* 0x000fe40000000000 */
[----:B------:R-:W-:Y:S02]  /*3140*/  IABS R18, R16 ;  /* 0x0000001000127213 */ /* 0x000fe40000000000 */
[----:B------:R-:W-:-:S04]  /*3150*/  IABS R7, R5 ;  /* 0x0000000500077213 */ /* 0x000fc80000000000 */
[----:B------:R-:W2:Y:S08]  /*3160*/  I2F.RP R10, R7 ;  /* 0x00000007000a7306 */ /* 0x000eb00000209400 */
[----:B--2---:R-:W1:Y:S02]  /*3170*/  MUFU.RCP R10, R10 ;  /* 0x0000000a000a7308 */ /* 0x004e640000001000 */
[----:B-1----:R-:W-:-:S06]  /*3180*/  IADD3 R8, PT, PT, R10, 0xffffffe, RZ ;  /* 0x0ffffffe0a087810 */ /* 0x002fcc0007ffe0ff */
[----:B------:R1:W2:Y:S02]  /*3190*/  F2I.FTZ.U32.TRUNC.NTZ R9, R8 ;  /* 0x0000000800097305 */ /* 0x0002a4000021f000 */
[----:B-1----:R-:W-:Y:S02]  /*31a0*/  HFMA2 R8, -RZ, RZ, 0, 0 ;  /* 0x00000000ff087431 */ /* 0x002fe400000001ff */
[----:B--2---:R-:W-:-:S04]  /*31b0*/  IMAD R11, R9, R7, RZ ;  /* 0x00000007090b7224 */ /* 0x004fc800078e02ff */
[----:B------:R-:W-:-:S04]  /*31c0*/  IMAD.MOV R11, RZ, RZ, -R11 ;  /* 0x000000ffff0b7224 */ /* 0x000fc800078e0a0b */
[----:B------:R-:W-:-:S06]  /*31d0*/  IMAD.HI.U32 R9, R9, R11, R8 ;  /* 0x0000000b09097227 */ /* 0x000fcc00078e0008 */
[----:B------:R-:W-:-:S04]  /*31e0*/  IMAD.HI.U32 R11, R9, R14, RZ ;  /* 0x0000000e090b7227 */ /* 0x000fc800078e00ff */
[----:B------:R-:W-:Y:S02]  /*31f0*/  IMAD.MOV R10, RZ, RZ, -R11 ;  /* 0x000000ffff0a7224 */ /* 0x000fe400078e0a0b */
[----:B------:R-:W-:-:S04]  /*3200*/  IMAD.HI.U32 R15, R9, R18, RZ ;  /* 0x00000012090f7227 */ /* 0x000fc800078e00ff */
[----:B------:R-:W-:Y:S01]  /*3210*/  IMAD R10, R7, R10, R14 ;  /* 0x0000000a070a7224 */ /* 0x000fe200078e020e */
[----:B------:R-:W-:-:S04]  /*3220*/  IADD3 R8, PT, PT, -R15, RZ, RZ ;  /* 0x000000ff0f087210 */ /* 0x000fc80007ffe1ff */
[C---:B------:R-:W-:Y:S01]  /*3230*/  ISETP.GT.U32.AND P4, PT, R7.reuse, R10, PT ;  /* 0x0000000a0700720c */ /* 0x040fe20003f84070 */
[----:B------:R-:W-:-:S05]  /*3240*/  IMAD R8, R7, R8, R18 ;  /* 0x0000000807087224 */ /* 0x000fca00078e0212 */
[----:B------:R-:W-:-:S07]  /*3250*/  ISETP.GT.U32.AND P1, PT, R7, R8, PT ;  /* 0x000000080700720c */ /* 0x000fce0003f24070 */
[----:B------:R-:W-:Y:S02]  /*3260*/  @!P4 IMAD.IADD R10, R10, 0x1, -R7 ;  /* 0x000000010a0ac824 */ /* 0x000fe400078e0a07 */
[----:B------:R-:W-:-:S03]  /*3270*/  @!P4 VIADD R11, R11, 0x1 ;  /* 0x000000010b0bc836 */ /* 0x000fc60000000000 */
[-C--:B------:R-:W-:Y:S01]  /*3280*/  ISETP.GE.U32.AND P5, PT, R10, R7.reuse, PT ;  /* 0x000000070a00720c */ /* 0x080fe20003fa6070 */
[----:B------:R-:W-:Y:S01]  /*3290*/  @!P1 VIADD R15, R15, 0x1 ;  /* 0x000000010f0f9836 */ /* 0x000fe20000000000 */
[----:B------:R-:W-:Y:S02]  /*32a0*/  @!P1 IADD3 R8, PT, PT, R8, -R7, RZ ;  /* 0x8000000708089210 */ /* 0x000fe40007ffe0ff */
[----:B------:R-:W-:Y:S02]  /*32b0*/  LOP3.LUT R10, R16, R5, RZ, 0x3c, !PT ;  /* 0x00000005100a7212 */ /* 0x000fe400078e3cff */
[----:B------:R-:W-:Y:S02]  /*32c0*/  ISETP.GE.U32.AND P6, PT, R8, R7, PT ;  /* 0x000000070800720c */ /* 0x000fe40003fc6070 */
[----:B------:R-:W-:Y:S02]  /*32d0*/  LOP3.LUT R8, R17, R5, RZ, 0x3c, !PT ;  /* 0x0000000511087212 */ /* 0x000fe400078e3cff */
[----:B------:R-:W-:-:S02]  /*32e0*/  ISETP.NE.AND P1, PT, R5, RZ, PT ;  /* 0x000000ff0500720c */ /* 0x000fc40003f25270 */
[----:B------:R-:W-:Y:S02]  /*32f0*/  ISETP.GE.AND P4, PT, R8, RZ, PT ;  /* 0x000000ff0800720c */ /* 0x000fe40003f86270 */
[----:B------:R-:W-:Y:S02]  /*3300*/  @P5 IADD3 R11, PT, PT, R11, 0x1, RZ ;  /* 0x000000010b0b5810 */ /* 0x000fe40007ffe0ff */
[----:B------:R-:W-:Y:S02]  /*3310*/  ISETP.GE.AND P5, PT, R10, RZ, PT ;  /* 0x000000ff0a00720c */ /* 0x000fe40003fa6270 */
[----:B------:R-:W-:Y:S02]  /*3320*/  LOP3.LUT R8, RZ, R5, RZ, 0x33, !PT ;  /* 0x00000005ff087212 */ /* 0x000fe400078e33ff */
[----:B------:R-:W-:-:S05]  /*3330*/  @P6 IADD3 R15, PT, PT, R15, 0x1, RZ ;  /* 0x000000010f0f6810 */ /* 0x000fca0007ffe0ff */
[----:B------:R-:W-:-:S04]  /*3340*/  @!P4 IMAD.MOV R11, RZ, RZ, -R11 ;  /* 0x000000ffff0bc224 */ /* 0x000fc800078e0a0b */
[----:B------:R-:W-:Y:S02]  /*3350*/  @!P5 IADD3 R15, PT, PT, -R15, RZ, RZ ;  /* 0x000000ff0f0fd210 */ /* 0x000fe40007ffe1ff */
[C---:B------:R-:W-:Y:S02]  /*3360*/  SEL R10, R8.reuse, R11, !P1 ;  /* 0x0000000b080a7207 */ /* 0x040fe40004800000 */
[----:B------:R-:W-:-:S05]  /*3370*/  SEL R15, R8, R15, !P1 ;  /* 0x0000000f080f7207 */ /* 0x000fca0004800000 */
[----:B------:R-:W-:Y:S01]  /*3380*/  IMAD R10, R10, UR5, R15 ;  /* 0x000000050a0a7c24 */ /* 0x000fe2000f8e020f */
[----:B------:R-:W-:Y:S06]  /*3390*/  BRA `(.L_x_85) ;  /* 0x0000000000d07947 */ /* 0x000fec0003800000 */
.L_x_84:
[----:B------:R-:W-:Y:S01]  /*33a0*/  IMAD.U32 R5, RZ, RZ, UR6 ;  /* 0x00000006ff057e24 */ /* 0x000fe2000f8e00ff */
[----:B------:R-:W-:-:S04]  /*33b0*/  IABS R14, R17 ;  /* 0x00000011000e7213 */ /* 0x000fc80000000000 */
[----:B------:R-:W-:-:S04]  /*33c0*/  IABS R7, R5 ;  /* 0x0000000500077213 */ /* 0x000fc80000000000 */
[----:B------:R-:W2:Y:S08]  /*33d0*/  I2F.RP R10, R7 ;  /* 0x00000007000a7306 */ /* 0x000eb00000209400 */
[----:B--2---:R-:W1:Y:S02]  /*33e0*/  MUFU.RCP R10, R10 ;  /* 0x0000000a000a7308 */ /* 0x004e640000001000 */
[----:B-1----:R-:W-:-:S06]  /*33f0*/  IADD3 R8, PT, PT, R10, 0xffffffe, RZ ;  /* 0x0ffffffe0a087810 */ /* 0x002fcc0007ffe0ff */
[----:B------:R1:W2:Y:S02]  /*3400*/  F2I.FTZ.U32.TRUNC.NTZ R9, R8 ;  /* 0x0000000800097305 */ /* 0x0002a4000021f000 */
[----:B-1----:R-:W-:Y:S01]  /*3410*/  MOV R8, RZ ;  /* 0x000000ff00087202 */ /* 0x002fe20000000f00 */
[----:B--2---:R-:W-:-:S04]  /*3420*/  IMAD R11, R9, R7, RZ ;  /* 0x00000007090b7224 */ /* 0x004fc800078e02ff */
[----:B------:R-:W-:-:S04]  /*3430*/  IMAD.MOV R11, RZ, RZ, -R11 ;  /* 0x000000ffff0b7224 */ /* 0x000fc800078e0a0b */
[----:B------:R-:W-:Y:S01]  /*3440*/  IMAD.HI.U32 R9, R9, R11, R8 ;  /* 0x0000000b09097227 */ /* 0x000fe200078e0008 */
[----:B------:R-:W-:-:S04]  /*3450*/  LOP3.LUT R8, R17, R5, RZ, 0x3c, !PT ;  /* 0x0000000511087212 */ /* 0x000fc800078e3cff */
[----:B------:R-:W-:Y:S01]  /*3460*/  ISETP.GE.AND P5, PT, R8, RZ, PT ;  /* 0x000000ff0800720c */ /* 0x000fe20003fa6270 */
[----:B------:R-:W-:Y:S01]  /*3470*/  IMAD.HI.U32 R11, R9, R14, RZ ;  /* 0x0000000e090b7227 */ /* 0x000fe200078e00ff */
[----:B------:R-:W-:-:S03]  /*3480*/  LOP3.LUT R8, RZ, R5, RZ, 0x33, !PT ;  /* 0x00000005ff087212 */ /* 0x000fc600078e33ff */
[----:B------:R-:W-:-:S04]  /*3490*/  IMAD.MOV R15, RZ, RZ, -R11 ;  /* 0x000000ffff0f7224 */ /* 0x000fc800078e0a0b */
[----:B------:R-:W-:-:S05]  /*34a0*/  IMAD R14, R7, R15, R14 ;  /* 0x0000000f070e7224 */ /* 0x000fca00078e020e */
[----:B------:R-:W-:-:S13]  /*34b0*/  ISETP.GT.U32.AND P1, PT, R7, R14, PT ;  /* 0x0000000e0700720c */ /* 0x000fda0003f24070 */
[-C--:B------:R-:W-:Y:S01]  /*34c0*/  @!P1 IADD3 R14, PT, PT, R14, -R7.reuse, RZ ;  /* 0x800000070e0e9210 */ /* 0x080fe20007ffe0ff */
[----:B------:R-:W-:Y:S01]  /*34d0*/  @!P1 VIADD R11, R11, 0x1 ;  /* 0x000000010b0b9836 */ /* 0x000fe20000000000 */
[----:B------:R-:W-:Y:S02]  /*34e0*/  ISETP.NE.AND P1, PT, R5, RZ, PT ;  /* 0x000000ff0500720c */ /* 0x000fe40003f25270 */
[----:B------:R-:W-:-:S13]  /*34f0*/  ISETP.GE.U32.AND P4, PT, R14, R7, PT ;  /* 0x000000070e00720c */ /* 0x000fda0003f86070 */
[----:B------:R-:W-:-:S04]  /*3500*/  @P4 IADD3 R11, PT, PT, R11, 0x1, RZ ;  /* 0x000000010b0b4810 */ /* 0x000fc80007ffe0ff */
[----:B------:R-:W-:-:S04]  /*3510*/  @!P5 IADD3 R11, PT, PT, -R11, RZ, RZ ;  /* 0x000000ff0b0bd210 */ /* 0x000fc80007ffe1ff */
[----:B------:R-:W-:-:S05]  /*3520*/  SEL R10, R8, R11, !P1 ;  /* 0x0000000b080a7207 */ /* 0x000fca0004800000 */
[----:B------:R-:W-:Y:S01]  /*3530*/  IMAD R10, R10, UR5, RZ ;  /* 0x000000050a0a7c24 */ /* 0x000fe2000f8e02ff */
[----:B------:R-:W-:Y:S06]  /*3540*/  BRA `(.L_x_85) ;  /* 0x0000000000647947 */ /* 0x000fec0003800000 */
.L_x_83:
[----:B------:R-:W-:Y:S01]  /*3550*/  IMAD.U32 R5, RZ, RZ, UR6 ;  /* 0x00000006ff057e24 */ /* 0x000fe2000f8e00ff */
[----:B------:R-:W-:-:S04]  /*3560*/  IABS R14, R16 ;  /* 0x00000010000e7213 */ /* 0x000fc80000000000 */
[----:B------:R-:W-:-:S04]  /*3570*/  IABS R7, R5 ;  /* 0x0000000500077213 */ /* 0x000fc80000000000 */
[----:B------:R-:W2:Y:S08]  /*3580*/  I2F.RP R10, R7 ;  /* 0x00000007000a7306 */ /* 0x000eb00000209400 */
[----:B--2---:R-:W1:Y:S02]  /*3590*/  MUFU.RCP R10, R10 ;  /* 0x0000000a000a7308 */ /* 0x004e640000001000 */
[----:B-1----:R-:W-:-:S06]  /*35a0*/  IADD3 R8, PT, PT, R10, 0xffffffe, RZ ;  /* 0x0ffffffe0a087810 */ /* 0x002fcc0007ffe0ff */
[----:B------:R1:W2:Y:S02]  /*35b0*/  F2I.FTZ.U32.TRUNC.NTZ R9, R8 ;  /* 0x0000000800097305 */ /* 0x0002a4000021f000 */
[----:B-1----:R-:W-:Y:S02]  /*35c0*/  IMAD.MOV.U32 R8, RZ, RZ, RZ ;  /* 0x000000ffff087224 */ /* 0x002fe400078e00ff */
[----:B--2---:R-:W-:-:S05]  /*35d0*/  IMAD R11, R9, R7, RZ ;  /* 0x00000007090b7224 */ /* 0x004fca00078e02ff */
[----:B------:R-:W-:-:S05]  /*35e0*/  IADD3 R11, PT, PT, -R11, RZ, RZ ;  /* 0x000000ff0b0b7210 */ /* 0x000fca0007ffe1ff */
[----:B------:R-:W-:Y:S01]  /*35f0*/  IMAD.HI.U32 R9, R9, R11, R8 ;  /* 0x0000000b09097227 */ /* 0x000fe200078e0008 */
[----:B------:R-:W-:-:S04]  /*3600*/  LOP3.LUT R8, R16, R5, RZ, 0x3c, !PT ;  /* 0x0000000510087212 */ /* 0x000fc800078e3cff */
[----:B------:R-:W-:Y:S01]  /*3610*/  ISETP.GE.AND P5, PT, R8, RZ, PT ;  /* 0x000000ff0800720c */ /* 0x000fe20003fa6270 */
[----:B------:R-:W-:Y:S01]  /*3620*/  IMAD.HI.U32 R11, R9, R14, RZ ;  /* 0x0000000e090b7227 */ /* 0x000fe200078e00ff */
[----:B------:R-:W-:-:S04]  /*3630*/  LOP3.LUT R8, RZ, R5, RZ, 0x33, !PT ;  /* 0x00000005ff087212 */ /* 0x000fc800078e33ff */
[----:B------:R-:W-:-:S05]  /*3640*/  IADD3 R15, PT, PT, -R11, RZ, RZ ;  /* 0x000000ff0b0f7210 */ /* 0x000fca0007ffe1ff */
        /* <DEDUP_REMOVED lines=8> */
[----:B------:R-:W-:-:S07]  /*36d0*/  SEL R10, R8, R11, !P1 ;  /* 0x0000000b080a7207 */ /* 0x000fce0004800000 */
.L_x_85:
[----:B------:R-:W-:Y:S05]  /*36e0*/  BSYNC.RECONVERGENT B0 ;  /* 0x0000000000007941 */ /* 0x000fea0003800200 */
.L_x_82:
[----:B------:R-:W-:Y:S01]  /*36f0*/  IMAD R11, R13, UR5, R10 ;  /* 0x000000050d0b7c24 */ /* 0x000fe2000f8e020a */
[----:B------:R-:W-:Y:S03]  /*3700*/  BSSY.RECONVERGENT B0, `(.L_x_86) ;  /* 0x000003e000007945 */ /* 0x000fe60003800200 */
[----:B------:R-:W-:-:S05]  /*3710*/  IMAD.WIDE R10, R11, 0x4, R2 ;  /* 0x000000040b0a7825 */ /* 0x000fca00078e0202 */
[----:B------:R1:W-:Y:S01]  /*3720*/  STG.E desc[UR8][R10.64], RZ ;  /* 0x000000ff0a007986 */ /* 0x0003e2000c101908 */
[----:B------:R-:W-:Y:S05]  /*3730*/  @!P3 BRA `(.L_x_87) ;  /* 0x0000000000b4b947 */ /* 0x000fea0003800000 */
[----:B------:R-:W-:-:S13]  /*3740*/  ISETP.NE.AND P4, PT, R16, RZ, PT ;  /* 0x000000ff1000720c */ /* 0x000fda0003f85270 */
[----:B------:R-:W-:Y:S05]  /*3750*/  @!P4 BRA `(.L_x_88) ;  /* 0x000000000070c947 */ /* 0x000fea0003800000 */
[----:B-1----:R-:W-:Y:S02]  /*3760*/  IABS R10, R17 ;  /* 0x00000011000a7213 */ /* 0x002fe40000000000 */
[----:B------:R-:W-:-:S03]  /*3770*/  IABS R18, R16 ;  /* 0x0000001000127213 */ /* 0x000fc60000000000 */
        /* <DEDUP_REMOVED lines=8> */
[-C--:B------:R-:W-:Y:S02]  /*3800*/  @!P4 IADD3 R10, PT, PT, R10, -R7.reuse, RZ ;  /* 0x800000070a0ac210 */ /* 0x080fe40007ffe0ff */
[----:B------:R-:W-:Y:S02]  /*3810*/  @!P4 IADD3 R11, PT, PT, R11, 0x1, RZ ;  /* 0x000000010b0bc810 */ /* 0x000fe40007ffe0ff */
[----:B------:R-:W-:Y:S02]  /*3820*/  ISETP.GE.U32.AND P6, PT, R10, R7, PT ;  /* 0x000000070a00720c */ /* 0x000fe40003fc6070 */
[----:B------:R-:W-:Y:S01]  /*3830*/  @!P5 IMAD.IADD R14, R14, 0x1, -R7 ;  /* 0x000000010e0ed824 */ /* 0x000fe200078e0a07 */
[----:B------:R-:W-:Y:S01]  /*3840*/  LOP3.LUT R10, R17, R5, RZ, 0x3c, !PT ;  /* 0x00000005110a7212 */ /* 0x000fe200078e3cff */
[----:B------:R-:W-:-:S03]  /*3850*/  @!P5 VIADD R15, R15, 0x1 ;  /* 0x000000010f0fd836 */ /* 0x000fc60000000000 */
[----:B------:R-:W-:Y:S02]  /*3860*/  ISETP.GE.U32.AND P4, PT, R14, R7, PT ;  /* 0x000000070e00720c */ /* 0x000fe40003f86070 */
[----:B------:R-:W-:-:S04]  /*3870*/  LOP3.LUT R14, R16, R5, RZ, 0x3c, !PT ;  /* 0x00000005100e7212 */ /* 0x000fc800078e3cff */
[----:B------:R-:W-:Y:S02]  /*3880*/  @P6 IADD3 R11, PT, PT, R11, 0x1, RZ ;  /* 0x000000010b0b6810 */ /* 0x000fe40007ffe0ff */
[----:B------:R-:W-:Y:S02]  /*3890*/  ISETP.GE.AND P5, PT, R14, RZ, PT ;  /* 0x000000ff0e00720c */ /* 0x000fe40003fa6270 */
[----:B------:R-:W-:-:S03]  /*38a0*/  ISETP.GE.AND P6, PT, R10, RZ, PT ;  /* 0x000000ff0a00720c */ /* 0x000fc60003fc6270 */
[----:B------:R-:W-:-:S08]  /*38b0*/  @P4 IADD3 R15, PT, PT, R15, 0x1, RZ ;  /* 0x000000010f0f4810 */ /* 0x000fd00007ffe0ff */
[----:B------:R-:W-:Y:S02]  /*38c0*/  @!P5 IMAD.MOV R15, RZ, RZ, -R15 ;  /* 0x000000ffff0fd224 */ /* 0x000fe400078e0a0f */
[----:B------:R-:W-:-:S03]  /*38d0*/  @!P6 IADD3 R11, PT, PT, -R11, RZ, RZ ;  /* 0x000000ff0b0be210 */ /* 0x000fc60007ffe1ff */
[C---:B------:R-:W-:Y:S02]  /*38e0*/  SEL R15, R8.reuse, R15, !P1 ;  /* 0x0000000f080f7207 */ /* 0x040fe40004800000 */
[----:B------:R-:W-:-:S05]  /*38f0*/  SEL R10, R8, R11, !P1 ;  /* 0x0000000b080a7207 */ /* 0x000fca0004800000 */
[----:B------:R-:W-:Y:S01]  /*3900*/  IMAD R10, R10, UR5, R15 ;  /* 0x000000050a0a7c24 */ /* 0x000fe2000f8e020f */
[----:B------:R-:W-:Y:S06]  /*3910*/  BRA `(.L_x_89) ;  /* 0x0000000000707947 */ /* 0x000fec0003800000 */
.L_x_88:
[----:B-1----:R-:W-:-:S05]  /*3920*/  IABS R10, R17 ;  /* 0x00000011000a7213 */ /* 0x002fca0000000000 */
[----:B------:R-:W-:-:S05]  /*3930*/  IMAD.HI.U32 R11, R9, R10, RZ ;  /* 0x0000000a090b7227 */ /* 0x000fca00078e00ff */
[----:B------:R-:W-:-:S05]  /*3940*/  IADD3 R14, PT, PT, -R11, RZ, RZ ;  /* 0x000000ff0b0e7210 */ /* 0x000fca0007ffe1ff */
[----:B------:R-:W-:-:S05]  /*3950*/  IMAD R10, R7, R14, R10 ;  /* 0x0000000e070a7224 */ /* 0x000fca00078e020a */
[----:B------:R-:W-:-:S13]  /*3960*/  ISETP.GT.U32.AND P4, PT, R7, R10, PT ;  /* 0x0000000a0700720c */ /* 0x000fda0003f84070 */
[----:B------:R-:W-:Y:S01]  /*3970*/  @!P4 IADD3 R10, PT, PT, R10, -R7, RZ ;  /* 0x800000070a0ac210 */ /* 0x000fe20007ffe0ff */
[----:B------:R-:W-:-:S03]  /*3980*/  @!P4 VIADD R11, R11, 0x1 ;  /* 0x000000010b0bc836 */ /* 0x000fc60000000000 */
[----:B------:R-:W-:Y:S02]  /*3990*/  ISETP.GE.U32.AND P5, PT, R10, R7, PT ;  /* 0x000000070a00720c */ /* 0x000fe40003fa6070 */
[----:B------:R-:W-:-:S04]  /*39a0*/  LOP3.LUT R10, R17, R5, RZ, 0x3c, !PT ;  /* 0x00000005110a7212 */ /* 0x000fc800078e3cff */
[----:B------:R-:W-:-:S07]  /*39b0*/  ISETP.GE.AND P6, PT, R10, RZ, PT ;  /* 0x000000ff0a00720c */ /* 0x000fce0003fc6270 */
[----:B------:R-:W-:-:S06]  /*39c0*/  @P5 IADD3 R11, PT, PT, R11, 0x1, RZ ;  /* 0x000000010b0b5810 */ /* 0x000fcc0007ffe0ff */
[----:B------:R-:W-:-:S04]  /*39d0*/  @!P6 IADD3 R11, PT, PT, -R11, RZ, RZ ;  /* 0x000000ff0b0be210 */ /* 0x000fc80007ffe1ff */
[----:B------:R-:W-:-:S05]  /*39e0*/  SEL R10, R8, R11, !P1 ;  /* 0x0000000b080a7207 */ /* 0x000fca0004800000 */
[----:B------:R-:W-:Y:S01]  /*39f0*/  IMAD R10, R10, UR5, RZ ;  /* 0x000000050a0a7c24 */ /* 0x000fe2000f8e02ff */
[----:B------:R-:W-:Y:S06]  /*3a00*/  BRA `(.L_x_89) ;  /* 0x0000000000347947 */ /* 0x000fec0003800000 */
.L_x_87:
[----:B-1----:R-:W-:-:S05]  /*3a10*/  IABS R10, R16 ;  /* 0x00000010000a7213 */ /* 0x002fca0000000000 */
[----:B------:R-:W-:-:S04]  /*3a20*/  IMAD.HI.U32 R11, R9, R10, RZ ;  /* 0x0000000a090b7227 */ /* 0x000fc800078e00ff */
[----:B------:R-:W-:-:S04]  /*3a30*/  IMAD.MOV R14, RZ, RZ, -R11 ;  /* 0x000000ffff0e7224 */ /* 0x000fc800078e0a0b */
[----:B------:R-:W-:-:S05]  /*3a40*/  IMAD R10, R7, R14, R10 ;  /* 0x0000000e070a7224 */ /* 0x000fca00078e020a */
[----:B------:R-:W-:-:S13]  /*3a50*/  ISETP.GT.U32.AND P4, PT, R7, R10, PT ;  /* 0x0000000a0700720c */ /* 0x000fda0003f84070 */
[-C--:B------:R-:W-:Y:S02]  /*3a60*/  @!P4 IADD3 R10, PT, PT, R10, -R7.reuse, RZ ;  /* 0x800000070a0ac210 */ /* 0x080fe40007ffe0ff */
[----:B------:R-:W-:Y:S02]  /*3a70*/  @!P4 IADD3 R11, PT, PT, R11, 0x1, RZ ;  /* 0x000000010b0bc810 */ /* 0x000fe40007ffe0ff */
[----:B------:R-:W-:Y:S02]  /*3a80*/  ISETP.GE.U32.AND P5, PT, R10, R7, PT ;  /* 0x000000070a00720c */ /* 0x000fe40003fa6070 */
[----:B------:R-:W-:-:S04]  /*3a90*/  LOP3.LUT R10, R16, R5, RZ, 0x3c, !PT ;  /* 0x00000005100a7212 */ /* 0x000fc800078e3cff */
[----:B------:R-:W-:-:S07]  /*3aa0*/  ISETP.GE.AND P6, PT, R10, RZ, PT ;  /* 0x000000ff0a00720c */ /* 0x000fce0003fc6270 */
[----:B------:R-:W-:-:S06]  /*3ab0*/  @P5 VIADD R11, R11, 0x1 ;  /* 0x000000010b0b5836 */ /* 0x000fcc0000000000 */
[----:B------:R-:W-:-:S04]  /*3ac0*/  @!P6 IADD3 R11, PT, PT, -R11, RZ, RZ ;  /* 0x000000ff0b0be210 */ /* 0x000fc80007ffe1ff */
[----:B------:R-:W-:-:S07]  /*3ad0*/  SEL R10, R8, R11, !P1 ;  /* 0x0000000b080a7207 */ /* 0x000fce0004800000 */
.L_x_89:
[----:B------:R-:W-:Y:S05]  /*3ae0*/  BSYNC.RECONVERGENT B0 ;  /* 0x0000000000007941 */ /* 0x000fea0003800200 */
.L_x_86:
        /* <DEDUP_REMOVED lines=10> */
[----:B------:R-:W-:Y:S01]  /*3b90*/  IMAD.HI.U32 R15, R9, R18, RZ ;  /* 0x00000012090f7227 */ /* 0x000fe200078e00ff */
[----:B------:R-:W-:-:S05]  /*3ba0*/  IADD3 R14, PT, PT, -R11, RZ, RZ ;  /* 0x000000ff0b0e7210 */ /* 0x000fca0007ffe1ff */
[----:B------:R-:W-:Y:S02]  /*3bb0*/  IMAD R10, R7, R14, R10 ;  /* 0x0000000e070a7224 */ /* 0x000fe400078e020a */
[----:B------:R-:W-:-:S03]  /*3bc0*/  IMAD.MOV R14, RZ, RZ, -R15 ;  /* 0x000000ffff0e7224 */ /* 0x000fc600078e0a0f */
[C---:B------:R-:W-:Y:S01]  /*3bd0*/  ISETP.GT.U32.AND P6, PT, R7.reuse, R10, PT ;  /* 0x0000000a0700720c */ /* 0x040fe20003fc4070 */
[----:B------:R-:W-:-:S05]  /*3be0*/  IMAD R14, R7, R14, R18 ;  /* 0x0000000e070e7224 */ /* 0x000fca00078e0212 */
[----:B------:R-:W-:-:S07]  /*3bf0*/  ISETP.GT.U32.AND P3, PT, R7, R14, PT ;  /* 0x0000000e0700720c */ /* 0x000fce0003f64070 */
[----:B------:R-:W-:Y:S01]  /*3c00*/  @!P6 IADD3 R10, PT, PT, R10, -R7, RZ ;  /* 0x800000070a0ae210 */ /* 0x000fe20007ffe0ff */
[----:B------:R-:W-:-:S03]  /*3c10*/  @!P6 VIADD R11, R11, 0x1 ;  /* 0x000000010b0be836 */ /* 0x000fc60000000000 */
[-C--:B------:R-:W-:Y:S02]  /*3c20*/  ISETP.GE.U32.AND P4, PT, R10, R7.reuse, PT ;  /* 0x000000070a00720c */ /* 0x080fe40003f86070 */
[----:B------:R-:W-:Y:S02]  /*3c30*/  @!P3 IADD3 R14, PT, PT, R14, -R7, RZ ;  /* 0x800000070e0eb210 */ /* 0x000fe40007ffe0ff */
[----:B------:R-:W-:Y:S02]  /*3c40*/  LOP3.LUT R10, R17, R5, RZ, 0x3c, !PT ;  /* 0x00000005110a7212 */ /* 0x000fe400078e3cff */
[----:B------:R-:W-:Y:S02]  /*3c50*/  ISETP.GE.U32.AND P5, PT, R14, R7, PT ;  /* 0x000000070e00720c */ /* 0x000fe40003fa6070 */
[----:B------:R-:W-:Y:S02]  /*3c60*/  LOP3.LUT R14, R16, R5, RZ, 0x3c, !PT ;  /* 0x00000005100e7212 */ /* 0x000fe400078e3cff */
[----:B------:R-:W-:-:S02]  /*3c70*/  ISETP.GE.AND P6, PT, R10, RZ, PT ;  /* 0x000000ff0a00720c */ /* 0x000fc40003fc6270 */
[----:B------:R-:W-:Y:S02]  /*3c80*/  @!P3 IADD3 R15, PT, PT, R15, 0x1, RZ ;  /* 0x000000010f0fb810 */ /* 0x000fe40007ffe0ff */
[----:B------:R-:W-:Y:S02]  /*3c90*/  @P4 IADD3 R11, PT, PT, R11, 0x1, RZ ;  /* 0x000000010b0b4810 */ /* 0x000fe40007ffe0ff */
[----:B------:R-:W-:-:S03]  /*3ca0*/  ISETP.GE.AND P4, PT, R14, RZ, PT ;  /* 0x000000ff0e00720c */ /* 0x000fc60003f86270 */
[----:B------:R-:W-:-:S04]  /*3cb0*/  @P5 VIADD R15, R15, 0x1 ;  /* 0x000000010f0f5836 */ /* 0x000fc80000000000 */
[----:B------:R-:W-:-:S04]  /*3cc0*/  @!P6 IADD3 R11, PT, PT, -R11, RZ, RZ ;  /* 0x000000ff0b0be210 */ /* 0x000fc80007ffe1ff */
[----:B------:R-:W-:Y:S02]  /*3cd0*/  SEL R10, R8, R11, !P1 ;  /* 0x0000000b080a7207 */ /* 0x000fe40004800000 */
[----:B------:R-:W-:-:S04]  /*3ce0*/  @!P4 IADD3 R15, PT, PT, -R15, RZ, RZ ;  /* 0x000000ff0f0fc210 */ /* 0x000fc80007ffe1ff */
[----:B------:R-:W-:-:S05]  /*3cf0*/  SEL R15, R8, R15, !P1 ;  /* 0x0000000f080f7207 */ /* 0x000fca0004800000 */
[----:B------:R-:W-:Y:S01]  /*3d00*/  IMAD R10, R10, UR5, R15 ;  /* 0x000000050a0a7c24 */ /* 0x000fe2000f8e020f */
[----:B------:R-:W-:Y:S06]  /*3d10*/  BRA `(.L_x_93) ;  /* 0x0000000000707947 */ /* 0x000fec0003800000 */
.L_x_92:
        /* <DEDUP_REMOVED lines=12> */
[----:B------:R-:W-:-:S05]  /*3de0*/  SEL R10, R8, R11, !P1 ;  /* 0x0000000b080a7207 */ /* 0x000fca0004800000 */
[----:B------:R-:W-:Y:S01]  /*3df0*/  IMAD R10, R10, UR5, RZ ;  /* 0x000000050a0a7c24 */ /* 0x000fe2000f8e02ff */
[----:B------:R-:W-:Y:S06]  /*3e00*/  BRA `(.L_x_93) ;  /* 0x0000000000347947 */ /* 0x000fec0003800000 */
.L_x_91:
[----:B-1----:R-:W-:-:S05]  /*3e10*/  IABS R10, R16 ;  /* 0x00000010000a7213 */ /* 0x002fca0000000000 */
[----:B------:R-:W-:-:S05]  /*3e20*/  IMAD.HI.U32 R11, R9, R10, RZ ;  /* 0x0000000a090b7227 */ /* 0x000fca00078e00ff */
[----:B------:R-:W-:-:S05]  /*3e30*/  IADD3 R14, PT, PT, -R11, RZ, RZ ;  /* 0x000000ff0b0e7210 */ /* 0x000fca0007ffe1ff */
[----:B------:R-:W-:-:S05]  /*3e40*/  IMAD R10, R7, R14, R10 ;  /* 0x0000000e070a7224 */ /* 0x000fca00078e020a */
[----:B------:R-:W-:-:S13]  /*3e50*/  ISETP.GT.U32.AND P3, PT, R7, R10, PT ;  /* 0x0000000a0700720c */ /* 0x000fda0003f64070 */
[----:B------:R-:W-:Y:S01]  /*3e60*/  @!P3 IMAD.IADD R10, R10, 0x1, -R7 ;  /* 0x000000010a0ab824 */ /* 0x000fe200078e0a07 */
[----:B------:R-:W-:-:S04]  /*3e70*/  @!P3 IADD3 R11, PT, PT, R11, 0x1, RZ ;  /* 0x000000010b0bb810 */ /* 0x000fc80007ffe0ff */
[----:B------:R-:W-:Y:S02]  /*3e80*/  ISETP.GE.U32.AND P4, PT, R10, R7, PT ;  /* 0x000000070a00720c */ /* 0x000fe40003f86070 */
[----:B------:R-:W-:-:S04]  /*3e90*/  LOP3.LUT R10, R16, R5, RZ, 0x3c, !PT ;  /* 0x00000005100a7212 */ /* 0x000fc800078e3cff */
[----:B------:R-:W-:-:S07]  /*3ea0*/  ISETP.GE.AND P5, PT, R10, RZ, PT ;  /* 0x000000ff0a00720c */ /* 0x000fce0003fa6270 */
[----:B------:R-:W-:-:S06]  /*3eb0*/  @P4 IADD3 R11, PT, PT, R11, 0x1, RZ ;  /* 0x000000010b0b4810 */ /* 0x000fcc0007ffe0ff */
[----:B------:R-:W-:-:S05]  /*3ec0*/  @!P5 IMAD.MOV R11, RZ, RZ, -R11 ;  /* 0x000000ffff0bd224 */ /* 0x000fca00078e0a0b */
[----:B------:R-:W-:-:S07]  /*3ed0*/  SEL R10, R8, R11, !P1 ;  /* 0x0000000b080a7207 */ /* 0x000fce0004800000 */
.L_x_93:
[----:B------:R-:W-:Y:S05]  /*3ee0*/  BSYNC.RECONVERGENT B0 ;  /* 0x0000000000007941 */ /* 0x000fea0003800200 */
.L_x_90:
[----:B------:R-:W-:-:S04]  /*3ef0*/  IMAD R11, R13, UR5, R10 ;  /* 0x000000050d0b7c24 */ /* 0x000fc8000f8e020a */
[----:B------:R-:W-:-:S05]  /*3f00*/  IMAD.WIDE R10, R11, 0x4, R2 ;  /* 0x000000040b0a7825 */ /* 0x000fca00078e0202 */
[----:B------:R2:W-:Y:S01]  /*3f10*/  STG.E desc[UR8][R10.64], RZ ;  /* 0x000000ff0a007986 */ /* 0x0005e2000c101908 */
[----:B------:R-:W-:Y:S05]  /*3f20*/  @P2 BRA `(.L_x_94) ;  /* 0xffffffec00382947 */ /* 0x000fea000383ffff */
.L_x_78:
[----:B------:R-:W-:-:S13]  /*3f30*/  ISETP.NE.AND P0, PT, R12, RZ, PT ;  /* 0x000000ff0c00720c */ /* 0x000fda0003f05270 */
[----:B-1----:R-:W-:Y:S05]  /*3f40*/  @!P0 EXIT ;  /* 0x000000000000894d */ /* 0x002fea0003800000 */
[----:B------:R-:W-:Y:S01]  /*3f50*/  IABS R4, R17 ;  /* 0x0000001100047213 */ /* 0x000fe20000000000 */
[----:B------:R-:W1:Y:S01]  /*3f60*/  LDCU UR6, c[0x0][0x39c] ;  /* 0x00007380ff0677ac */ /* 0x000e620008000800 */
[----:B------:R-:W-:-:S03]  /*3f70*/  IABS R0, R16 ;  /* 0x0000001000007213 */ /* 0x000fc60000000000 */
[----:B0-----:R-:W-:Y:S01]  /*3f80*/  IMAD.HI.U32 R6, R9, R4, RZ ;  /* 0x0000000409067227 */ /* 0x001fe200078e00ff */
[----:B------:R-:W-:-:S03]  /*3f90*/  UMOV UR4, URZ ;  /* 0x000000ff00047c82 */ /* 0x000fc60008000000 */
[----:B------:R-:W-:Y:S01]  /*3fa0*/  IMAD.HI.U32 R9, R9, R0, RZ ;  /* 0x0000000009097227 */ /* 0x000fe200078e00ff */
[----:B------:R-:W-:-:S04]  /*3fb0*/  IADD3 R3, PT, PT, -R6, RZ, RZ ;  /* 0x000000ff06037210 */ /* 0x000fc80007ffe1ff */
[----:B------:R-:W-:Y:S01]  /*3fc0*/  IADD3 R2, PT, PT, -R9, RZ, RZ ;  /* 0x000000ff09027210 */ /* 0x000fe20007ffe1ff */
[----:B------:R-:W-:-:S04]  /*3fd0*/  IMAD R4, R7, R3, R4 ;  /* 0x0000000307047224 */ /* 0x000fc800078e0204 */
[C---:B------:R-:W-:Y:S01]  /*3fe0*/  IMAD R0, R7.reuse, R2, R0 ;  /* 0x0000000207007224 */ /* 0x040fe200078e0200 */
[C---:B------:R-:W-:Y:S01]  /*3ff0*/  ISETP.GT.U32.AND P4, PT, R7.reuse, R4, PT ;  /* 0x000000040700720c */ /* 0x040fe20003f84070 */
[----:B------:R-:W0:Y:S03]  /*4000*/  LDC.64 R2, c[0x0][0x388] ;  /* 0x0000e200ff027b82 */ /* 0x000e260000000a00 */
[----:B------:R-:W-:-:S09]  /*4010*/  ISETP.GT.U32.AND P0, PT, R7, R0, PT ;  /* 0x000000000700720c */ /* 0x000fd20003f04070 */
[----:B------:R-:W-:Y:S01]  /*4020*/  @!P4 IMAD.IADD R4, R4, 0x1, -R7 ;  /* 0x000000010404c824 */ /* 0x000fe200078e0a07 */
[----:B------:R-:W-:-:S03]  /*4030*/  @!P4 IADD3 R6, PT, PT, R6, 0x1, RZ ;  /* 0x000000010606c810 */ /* 0x000fc60007ffe0ff */
[-C--:B------:R-:W-:Y:S01]  /*4040*/  @!P0 IADD3 R0, PT, PT, R0, -R7.reuse, RZ ;  /* 0x8000000700008210 */ /* 0x080fe20007ffe0ff */
[----:B------:R-:W-:Y:S01]  /*4050*/  @!P0 VIADD R9, R9, 0x1 ;  /* 0x0000000109098836 */ /* 0x000fe20000000000 */
[-C--:B------:R-:W-:Y:S02]  /*4060*/  ISETP.GE.U32.AND P5, PT, R4, R7.reuse, PT ;  /* 0x000000070400720c */ /* 0x080fe40003fa6070 */
[----:B------:R-:W-:Y:S02]  /*4070*/  ISETP.GE.U32.AND P2, PT, R0, R7, PT ;  /* 0x000000070000720c */ /* 0x000fe40003f46070 */
[-C--:B------:R-:W-:Y:S02]  /*4080*/  LOP3.LUT R0, R16, R5.reuse, RZ, 0x3c, !PT ;  /* 0x0000000510007212 */ /* 0x080fe400078e3cff */
[----:B------:R-:W-:Y:S02]  /*4090*/  LOP3.LUT R5, R17, R5, RZ, 0x3c, !PT ;  /* 0x0000000511057212 */ /* 0x000fe400078e3cff */
[----:B------:R-:W-:-:S02]  /*40a0*/  ISETP.GE.AND P3, PT, R0, RZ, PT ;  /* 0x000000ff0000720c */ /* 0x000fc40003f66270 */
[----:B------:R-:W-:-:S03]  /*40b0*/  ISETP.GE.AND P6, PT, R5, RZ, PT ;  /* 0x000000ff0500720c */ /* 0x000fc60003fc6270 */
[----:B------:R-:W-:Y:S02]  /*40c0*/  @P5 IADD3 R6, PT, PT, R6, 0x1, RZ ;  /* 0x0000000106065810 */ /* 0x000fe40007ffe0ff */
[----:B------:R-:W-:Y:S02]  /*40d0*/  @P2 IADD3 R9, PT, PT, R9, 0x1, RZ ;  /* 0x0000000109092810 */ /* 0x000fe40007ffe0ff */
[----:B------:R-:W-:Y:S01]  /*40e0*/  ISETP.NE.AND P2, PT, R17, RZ, PT ;  /* 0x000000ff1100720c */ /* 0x000fe20003f45270 */
[----:B------:R-:W-:Y:S01]  /*40f0*/  IMAD.MOV.U32 R7, RZ, RZ, R6 ;  /* 0x000000ffff077224 */ /* 0x000fe200078e0006 */
[----:B------:R-:W-:-:S04]  /*4100*/  MOV R5, R9 ;  /* 0x0000000900057202 */ /* 0x000fc80000000f00 */
[----:B------:R-:W-:Y:S01]  /*4110*/  @!P6 IADD3 R7, PT, PT, -R7, RZ, RZ ;  /* 0x000000ff0707e210 */ /* 0x000fe20007ffe1ff */
[----:B------:R-:W-:-:S03]  /*4120*/  @!P3 IMAD.MOV R5, RZ, RZ, -R5 ;  /* 0x000000ffff05b224 */ /* 0x000fc600078e0a05 */
[C---:B------:R-:W-:Y:S02]  /*4130*/  SEL R7, R8.reuse, R7, !P1 ;  /* 0x0000000708077207 */ /* 0x040fe40004800000 */
[----:B------:R-:W-:-:S03]  /*4140*/  SEL R8, R8, R5, !P1 ;  /* 0x0000000508087207 */ /* 0x000fc60004800000 */
[C---:B------:R-:W-:Y:S02]  /*4150*/  IMAD R6, R7.reuse, UR5, RZ ;  /* 0x0000000507067c24 */ /* 0x040fe4000f8e02ff */
[----:B01----:R-:W-:-:S07]  /*4160*/  IMAD R7, R7, UR5, R8 ;  /* 0x0000000507077c24 */ /* 0x003fce000f8e0208 */
.L_x_98:
[----:B------:R-:W-:Y:S01]  /*4170*/  UIADD3 UR4, UPT, UPT, UR4, 0x1, URZ ;  /* 0x0000000104047890 */ /* 0x000fe2000fffe0ff */
[----:B------:R-:W-:Y:S05]  /*4180*/  BSSY.RECONVERGENT B0, `(.L_x_95) ;  /* 0x0000008000007945 */ /* 0x000fea0003800200 */
[----:B------:R-:W-:Y:S01]  /*4190*/  ISETP.NE.AND P0, PT, R12, UR4, PT ;  /* 0x000000040c007c0c */ /* 0x000fe2000bf05270 */
[----:B0-----:R-:W-:-:S12]  /*41a0*/  @!P2 BRA `(.L_x_96) ;  /* 0x000000000010a947 */ /* 0x001fd80003800000 */
[----:B------:R-:W-:-:S13]  /*41b0*/  ISETP.NE.AND P1, PT, R16, RZ, PT ;  /* 0x000000ff1000720c */ /* 0x000fda0003f25270 */
[----:B------:R-:W-:Y:S02]  /*41c0*/  @P1 MOV R0, R7 ;  /* 0x0000000700001202 */ /* 0x000fe40000000f00 */
[----:B------:R-:W-:Y:S01]  /*41d0*/  @!P1 MOV R0, R6 ;  /* 0x0000000600009202 */ /* 0x000fe20000000f00 */
[----:B------:R-:W-:Y:S06]  /*41e0*/  BRA `(.L_x_97) ;  /* 0x0000000000047947 */ /* 0x000fec0003800000 */
.L_x_96:
[----:B------:R-:W-:-:S07]  /*41f0*/  IMAD.MOV.U32 R0, RZ, RZ, R8 ;  /* 0x000000ffff007224 */ /* 0x000fce00078e0008 */
.L_x_97:
[----:B------:R-:W-:Y:S05]  /*4200*/  BSYNC.RECONVERGENT B0 ;  /* 0x0000000000007941 */ /* 0x000fea0003800200 */
.L_x_95:
[----:B------:R-:W-:-:S04]  /*4210*/  IMAD R5, R13, UR6, R0 ;  /* 0x000000060d057c24 */ /* 0x000fc8000f8e0200 */
[----:B------:R-:W-:-:S05]  /*4220*/  IMAD.WIDE R4, R5, 0x4, R2 ;  /* 0x0000000405047825 */ /* 0x000fca00078e0202 */
[----:B------:R0:W-:Y:S01]  /*4230*/  STG.E desc[UR8][R4.64], RZ ;  /* 0x000000ff04007986 */ /* 0x0001e2000c101908 */
[----:B------:R-:W-:Y:S05]  /*4240*/  @P0 BRA `(.L_x_98) ;  /* 0xfffffffc00c80947 */ /* 0x000fea000383ffff */
[----:B------:R-:W-:Y:S05]  /*4250*/  EXIT ;  /* 0x000000000000794d */ /* 0x000fea0003800000 */
        .weak           $__internal_0_$__cuda_sm3x_div_rn_noftz_f32_slowpath
        .type           $__internal_0_$__cuda_sm3x_div_rn_noftz_f32_slowpath,@function
        .size           $__internal_0_$__cuda_sm3x_div_rn_noftz_f32_slowpath,(.L_x_123 - $__internal_0_$__cuda_sm3x_div_rn_noftz_f32_slowpath)
$__internal_0_$__cuda_sm3x_div_rn_noftz_f32_slowpath:
[--C-:B------:R-:W-:Y:S01]  /*4260*/  SHF.R.U32.HI R19, RZ, 0x17, R6.reuse ;  /* 0x00000017ff137819 */ /* 0x100fe20000011606 */
[----:B------:R-:W-:Y:S01]  /*4270*/  BSSY.RECONVERGENT B0, `(.L_x_99) ;  /* 0x0000063000007945 */ /* 0x000fe20003800200 */
[----:B------:R-:W-:Y:S01]  /*4280*/  SHF.R.U32.HI R22, RZ, 0x17, R25 ;  /* 0x00000017ff167819 */ /* 0x000fe20000011619 */
[----:B------:R-:W-:Y:S01]  /*4290*/  IMAD.MOV.U32 R24, RZ, RZ, R6 ;  /* 0x000000ffff187224 */ /* 0x000fe200078e0006 */
[----:B------:R-:W-:Y:S02]  /*42a0*/  LOP3.LUT R19, R19, 0xff, RZ, 0xc0, !PT ;  /* 0x000000ff13137812 */ /* 0x000fe400078ec0ff */
[----:B------:R-:W-:Y:S02]  /*42b0*/  LOP3.LUT R22, R22, 0xff, RZ, 0xc0, !PT ;  /* 0x000000ff16167812 */ /* 0x000fe400078ec0ff */
[----:B------:R-:W-:Y:S02]  /*42c0*/  IADD3 R0, PT, PT, R19, -0x1, RZ ;  /* 0xffffffff13007810 */ /* 0x000fe40007ffe0ff */
[----:B------:R-:W-:-:S02]  /*42d0*/  IADD3 R21, PT, PT, R22, -0x1, RZ ;  /* 0xffffffff16157810 */ /* 0x000fc40007ffe0ff */
[----:B------:R-:W-:-:S04]  /*42e0*/  ISETP.GT.U32.AND P0, PT, R0, 0xfd, PT ;  /* 0x000000fd0000780c */ /* 0x000fc80003f04070 */
[----:B------:R-:W-:-:S13]  /*42f0*/  ISETP.GT.U32.OR P0, PT, R21, 0xfd, P0 ;  /* 0x000000fd1500780c */ /* 0x000fda0000704470 */
[----:B------:R-:W-:Y:S01]  /*4300*/  @!P0 MOV R20, RZ ;  /* 0x000000ff00148202 */ /* 0x000fe20000000f00 */
[----:B------:R-:W-:Y:S06]  /*4310*/  @!P0 BRA `(.L_x_100) ;  /* 0x00000000005c8947 */ /* 0x000fec0003800000 */
[----:B------:R-:W-:Y:S02]  /*4320*/  FSETP.GTU.FTZ.AND P0, PT, |R25|, +INF , PT ;  /* 0x7f8000001900780b */ /* 0x000fe40003f1c200 */
[----:B------:R-:W-:-:S04]  /*4330*/  FSETP.GTU.FTZ.AND P1, PT, |R6|, +INF , PT ;  /* 0x7f8000000600780b */ /* 0x000fc80003f3c200 */
[----:B------:R-:W-:-:S13]  /*4340*/  PLOP3.LUT P0, PT, P0, P1, PT, 0xf8, 0x8f ;  /* 0x00000000008f781c */ /* 0x000fda0000703f70 */
[----:B------:R-:W-:Y:S05]  /*4350*/  @P0 BRA `(.L_x_101) ;  /* 0x00000004004c0947 */ /* 0x000fea0003800000 */
[----:B------:R-:W-:-:S13]  /*4360*/  LOP3.LUT P0, RZ, R24, 0x7fffffff, R25, 0xc8, !PT ;  /* 0x7fffffff18ff7812 */ /* 0x000fda000780c819 */
[----:B------:R-:W-:Y:S05]  /*4370*/  @!P0 BRA `(.L_x_102) ;  /* 0x00000004003c8947 */ /* 0x000fea0003800000 */
[C---:B------:R-:W-:Y:S02]  /*4380*/  FSETP.NEU.FTZ.AND P1, PT, |R25|.reuse, +INF , PT ;  /* 0x7f8000001900780b */ /* 0x040fe40003f3d200 */
[----:B------:R-:W-:Y:S02]  /*4390*/  FSETP.NEU.FTZ.AND P3, PT, |R6|, +INF , PT ;  /* 0x7f8000000600780b */ /* 0x000fe40003f7d200 */
[----:B------:R-:W-:-:S11]  /*43a0*/  FSETP.NEU.FTZ.AND P0, PT, |R25|, +INF , PT ;  /* 0x7f8000001900780b */ /* 0x000fd60003f1d200 */
[----:B------:R-:W-:Y:S05]  /*43b0*/  @!P3 BRA !P1, `(.L_x_102) ;  /* 0x00000004002cb947 */ /* 0x000fea0004800000 */
[----:B------:R-:W-:-:S04]  /*43c0*/  LOP3.LUT P1, RZ, R25, 0x7fffffff, RZ, 0xc0, !PT ;  /* 0x7fffffff19ff7812 */ /* 0x000fc8000782c0ff */
[----:B------:R-:W-:-:S13]  /*43d0*/  PLOP3.LUT P1, PT, P3, P1, PT, 0x2f, 0xf2 ;  /* 0x0000000000f2781c */ /* 0x000fda0001f22577 */
[----:B------:R-:W-:Y:S05]  /*43e0*/  @P1 BRA `(.L_x_103) ;  /* 0x0000000400181947 */ /* 0x000fea0003800000 */
[----:B------:R-:W-:-:S04]  /*43f0*/  LOP3.LUT P1, RZ, R24, 0x7fffffff, RZ, 0xc0, !PT ;  /* 0x7fffffff18ff7812 */ /* 0x000fc8000782c0ff */
[----:B------:R-:W-:-:S13]  /*4400*/  PLOP3.LUT P0, PT, P0, P1, PT, 0x2f, 0xf2 ;  /* 0x0000000000f2781c */ /* 0x000fda0000702577 */
[----:B------:R-:W-:Y:S05]  /*4410*/  @P0 BRA `(.L_x_104) ;  /* 0x0000000400000947 */ /* 0x000fea0003800000 */
[----:B------:R-:W-:Y:S02]  /*4420*/  ISETP.GE.AND P0, PT, R21, RZ, PT ;  /* 0x000000ff1500720c */ /* 0x000fe40003f06270 */
[----:B------:R-:W-:-:S11]  /*4430*/  ISETP.GE.AND P1, PT, R0, RZ, PT ;  /* 0x000000ff0000720c */ /* 0x000fd60003f26270 */
[----:B------:R-:W-:Y:S01]  /*4440*/  @P0 MOV R20, RZ ;  /* 0x000000ff00140202 */ /* 0x000fe20000000f00 */
[----:B------:R-:W-:Y:S02]  /*4450*/  @!P0 IMAD.MOV.U32 R20, RZ, RZ, -0x40 ;  /* 0xffffffc0ff148424 */ /* 0x000fe400078e00ff */
[----:B------:R-:W-:Y:S01]  /*4460*/  @!P0 FFMA R25, R25, 1.84467440737095516160e+19, RZ ;  /* 0x5f80000019198823 */ /* 0x000fe200000000ff */
[----:B------:R-:W-:Y:S02]  /*4470*/  @!P1 FFMA R24, R6, 1.84467440737095516160e+19, RZ ;  /* 0x5f80000006189823 */ /* 0x000fe400000000ff */
[----:B------:R-:W-:-:S07]  /*4480*/  @!P1 IADD3 R20, PT, PT, R20, 0x40, RZ ;  /* 0x0000004014149810 */ /* 0x000fce0007ffe0ff */
.L_x_100:
[----:B------:R-:W-:Y:S01]  /*4490*/  LEA R27, R19, 0xc0800000, 0x17 ;  /* 0xc0800000131b7811 */ /* 0x000fe200078eb8ff */
[----:B------:R-:W-:Y:S01]  /*44a0*/  VIADD R22, R22, 0xffffff81 ;  /* 0xffffff8116167836 */ /* 0x000fe20000000000 */
[----:B------:R-:W-:Y:S02]  /*44b0*/  BSSY.RECONVERGENT B1, `(.L_x_105) ;  /* 0x0000035000017945 */ /* 0x000fe40003800200 */
[----:B------:R-:W-:Y:S01]  /*44c0*/  IADD3 R27, PT, PT, -R27, R24, RZ ;  /* 0x000000181b1b7210 */ /* 0x000fe20007ffe1ff */
[----:B------:R-:W-:-:S03]  /*44d0*/  IMAD R0, R22, -0x800000, R25 ;  /* 0xff80000016007824 */ /* 0x000fc600078e0219 */
[----:B------:R-:W0:Y:S01]  /*44e0*/  MUFU.RCP R24, R27 ;  /* 0x0000001b00187308 */ /* 0x000e220000001000 */
[----:B------:R-:W-:-:S04]  /*44f0*/  FADD.FTZ R23, -R27, -RZ ;  /* 0x800000ff1b177221 */ /* 0x000fc80000010100 */
[----:B0-----:R-:W-:-:S04]  /*4500*/  FFMA R21, R24, R23, 1 ;  /* 0x3f80000018157423 */ /* 0x001fc80000000017 */
[----:B------:R-:W-:-:S04]  /*4510*/  FFMA R21, R24, R21, R24 ;  /* 0x0000001518157223 */ /* 0x000fc80000000018 */
[----:B------:R-:W-:-:S04]  /*4520*/  FFMA R24, R0, R21, RZ ;  /* 0x0000001500187223 */ /* 0x000fc800000000ff */
[----:B------:R-:W-:-:S04]  /*4530*/  FFMA R25, R23, R24, R0 ;  /* 0x0000001817197223 */ /* 0x000fc80000000000 */
[----:B------:R-:W-:Y:S01]  /*4540*/  FFMA R24, R21, R25, R24 ;  /* 0x0000001915187223 */ /* 0x000fe20000000018 */
[----:B------:R-:W-:-:S03]  /*4550*/  IADD3 R25, PT, PT, R22, 0x7f, -R19 ;  /* 0x0000007f16197810 */ /* 0x000fc60007ffe813 */
[----:B------:R-:W-:Y:S01]  /*4560*/  FFMA R23, R23, R24, R0 ;  /* 0x0000001817177223 */ /* 0x000fe20000000000 */
[----:B------:R-:W-:-:S03]  /*4570*/  IADD3 R25, PT, PT, R25, R20, RZ ;  /* 0x0000001419197210 */ /* 0x000fc60007ffe0ff */
[----:B------:R-:W-:-:S05]  /*4580*/  FFMA R0, R21, R23, R24 ;  /* 0x0000001715007223 */ /* 0x000fca0000000018 */
[----:B------:R-:W-:-:S04]  /*4590*/  SHF.R.U32.HI R19, RZ, 0x17, R0 ;  /* 0x00000017ff137819 */ /* 0x000fc80000011600 */
[----:B------:R-:W-:-:S04]  /*45a0*/  LOP3.LUT R20, R19, 0xff, RZ, 0xc0, !PT ;  /* 0x000000ff13147812 */ /* 0x000fc800078ec0ff */
[----:B------:R-:W-:-:S05]  /*45b0*/  IADD3 R19, PT, PT, R20, R25, RZ ;  /* 0x0000001914137210 */ /* 0x000fca0007ffe0ff */
[----:B------:R-:W-:-:S05]  /*45c0*/  VIADD R20, R19, 0xffffffff ;  /* 0xffffffff13147836 */ /* 0x000fca0000000000 */
[----:B------:R-:W-:-:S13]  /*45d0*/  ISETP.GE.U32.AND P0, PT, R20, 0xfe, PT ;  /* 0x000000fe1400780c */ /* 0x000fda0003f06070 */
[----:B------:R-:W-:Y:S05]  /*45e0*/  @!P0 BRA `(.L_x_106) ;  /* 0x0000000000808947 */ /* 0x000fea0003800000 */
[----:B------:R-:W-:-:S13]  /*45f0*/  ISETP.GT.AND P0, PT, R19, 0xfe, PT ;  /* 0x000000fe1300780c */ /* 0x000fda0003f04270 */
[----:B------:R-:W-:Y:S05]  /*4600*/  @P0 BRA `(.L_x_107) ;  /* 0x00000000006c0947 */ /* 0x000fea0003800000 */
[----:B------:R-:W-:-:S13]  /*4610*/  ISETP.GE.AND P0, PT, R19, 0x1, PT ;  /* 0x000000011300780c */ /* 0x000fda0003f06270 */
[----:B------:R-:W-:Y:S05]  /*4620*/  @P0 BRA `(.L_x_108) ;  /* 0x0000000000740947 */ /* 0x000fea0003800000 */
[----:B------:R-:W-:Y:S02]  /*4630*/  ISETP.GE.AND P0, PT, R19, -0x18, PT ;  /* 0xffffffe81300780c */ /* 0x000fe40003f06270 */
[----:B------:R-:W-:-:S11]  /*4640*/  LOP3.LUT R0, R0, 0x80000000, RZ, 0xc0, !PT ;  /* 0x8000000000007812 */ /* 0x000fd600078ec0ff */
[----:B------:R-:W-:Y:S05]  /*4650*/  @!P0 BRA `(.L_x_108) ;  /* 0x0000000000688947 */ /* 0x000fea0003800000 */
[CCC-:B------:R-:W-:Y:S01]  /*4660*/  FFMA.RZ R20, R21.reuse, R23.reuse, R24.reuse ;  /* 0x0000001715147223 */ /* 0x1c0fe2000000c018 */
[CCC-:B------:R-:W-:Y:S01]  /*4670*/  FFMA.RP R22, R21.reuse, R23.reuse, R24.reuse ;  /* 0x0000001715167223 */ /* 0x1c0fe20000008018 */
[----:B------:R-:W-:Y:S01]  /*4680*/  FFMA.RM R23, R21, R23, R24 ;  /* 0x0000001715177223 */ /* 0x000fe20000004018 */
[C---:B------:R-:W-:Y:S02]  /*4690*/  IADD3 R21, PT, PT, R19.reuse, 0x20, RZ ;  /* 0x0000002013157810 */ /* 0x040fe40007ffe0ff */
[----:B------:R-:W-:Y:S02]  /*46a0*/  LOP3.LUT R20, R20, 0x7fffff, RZ, 0xc0, !PT ;  /* 0x007fffff14147812 */ /* 0x000fe400078ec0ff */
[C---:B------:R-:W-:Y:S02]  /*46b0*/  ISETP.NE.AND P3, PT, R19.reuse, RZ, PT ;  /* 0x000000ff1300720c */ /* 0x040fe40003f65270 */
[----:B------:R-:W-:Y:S02]  /*46c0*/  LOP3.LUT R20, R20, 0x800000, RZ, 0xfc, !PT ;  /* 0x0080000014147812 */ /* 0x000fe400078efcff */
[----:B------:R-:W-:-:S02]  /*46d0*/  ISETP.NE.AND P1, PT, R19, RZ, PT ;  /* 0x000000ff1300720c */ /* 0x000fc40003f25270 */
[----:B------:R-:W-:Y:S02]  /*46e0*/  IADD3 R19, PT, PT, -R19, RZ, RZ ;  /* 0x000000ff13137210 */ /* 0x000fe40007ffe1ff */
[----:B------:R-:W-:Y:S02]  /*46f0*/  SHF.L.U32 R21, R20, R21, RZ ;  /* 0x0000001514157219 */ /* 0x000fe400000006ff */
[----:B------:R-:W-:Y:S02]  /*4700*/  FSETP.NEU.FTZ.AND P0, PT, R22, R23, PT ;  /* 0x000000171600720b */ /* 0x000fe40003f1d000 */
[----:B------:R-:W-:Y:S02]  /*4710*/  SEL R19, R19, RZ, P3 ;  /* 0x000000ff13137207 */ /* 0x000fe40001800000 */
[----:B------:R-:W-:Y:S02]  /*4720*/  ISETP.NE.AND P1, PT, R21, RZ, P1 ;  /* 0x000000ff1500720c */ /* 0x000fe40000f25270 */
[----:B------:R-:W-:-:S02]  /*4730*/  SHF.R.U32.HI R22, RZ, R19, R20 ;  /* 0x00000013ff167219 */ /* 0x000fc40000011614 */
[----:B------:R-:W-:Y:S02]  /*4740*/  PLOP3.LUT P0, PT, P0, P1, PT, 0xf8, 0x8f ;  /* 0x00000000008f781c */ /* 0x000fe40000703f70 */
[----:B------:R-:W-:Y:S02]  /*4750*/  SHF.R.U32.HI R20, RZ, 0x1, R22 ;  /* 0x00000001ff147819 */ /* 0x000fe40000011616 */
[----:B------:R-:W-:-:S04]  /*4760*/  SEL R19, RZ, 0x1, !P0 ;  /* 0x00000001ff137807 */ /* 0x000fc80004000000 */
[----:B------:R-:W-:-:S04]  /*4770*/  LOP3.LUT R19, R19, 0x1, R20, 0xf8, !PT ;  /* 0x0000000113137812 */ /* 0x000fc800078ef814 */
[----:B------:R-:W-:-:S05]  /*4780*/  LOP3.LUT R19, R19, R22, RZ, 0xc0, !PT ;  /* 0x0000001613137212 */ /* 0x000fca00078ec0ff */
[----:B------:R-:W-:-:S05]  /*4790*/  IMAD.IADD R19, R20, 0x1, R19 ;  /* 0x0000000114137824 */ /* 0x000fca00078e0213 */
[----:B------:R-:W-:Y:S01]  /*47a0*/  LOP3.LUT R0, R19, R0, RZ, 0xfc, !PT ;  /* 0x0000000013007212 */ /* 0x000fe200078efcff */
[----:B------:R-:W-:Y:S06]  /*47b0*/  BRA `(.L_x_108) ;  /* 0x0000000000107947 */ /* 0x000fec0003800000 */
.L_x_107:
[----:B------:R-:W-:-:S04]  /*47c0*/  LOP3.LUT R0, R0, 0x80000000, RZ, 0xc0, !PT ;  /* 0x8000000000007812 */ /* 0x000fc800078ec0ff */
[----:B------:R-:W-:Y:S01]  /*47d0*/  LOP3.LUT R0, R0, 0x7f800000, RZ, 0xfc, !PT ;  /* 0x7f80000000007812 */ /* 0x000fe200078efcff */
[----:B------:R-:W-:Y:S06]  /*47e0*/  BRA `(.L_x_108) ;  /* 0x0000000000047947 */ /* 0x000fec0003800000 */
.L_x_106:
[----:B------:R-:W-:-:S07]  /*47f0*/  LEA R0, R25, R0, 0x17 ;  /* 0x0000000019007211 */ /* 0x000fce00078eb8ff */
.L_x_108:
[----:B------:R-:W-:Y:S05]  /*4800*/  BSYNC.RECONVERGENT B1 ;  /* 0x0000000000017941 */ /* 0x000fea0003800200 */
.L_x_105:
[----:B------:R-:W-:Y:S05]  /*4810*/  BRA `(.L_x_109) ;  /* 0x0000000000207947 */ /* 0x000fea0003800000 */
.L_x_104:
[----:B------:R-:W-:-:S04]  /*4820*/  LOP3.LUT R24, R24, 0x80000000, R25, 0x48, !PT ;  /* 0x8000000018187812 */ /* 0x000fc800078e4819 */
[----:B------:R-:W-:Y:S01]  /*4830*/  LOP3.LUT R0, R24, 0x7f800000, RZ, 0xfc, !PT ;  /* 0x7f80000018007812 */ /* 0x000fe200078efcff */
[----:B------:R-:W-:Y:S06]  /*4840*/  BRA `(.L_x_109) ;  /* 0x0000000000147947 */ /* 0x000fec0003800000 */
.L_x_103:
[----:B------:R-:W-:Y:S01]  /*4850*/  LOP3.LUT R0, R24, 0x80000000, R25, 0x48, !PT ;  /* 0x8000000018007812 */ /* 0x000fe200078e4819 */
[----:B------:R-:W-:Y:S06]  /*4860*/  BRA `(.L_x_109) ;  /* 0x00000000000c7947 */ /* 0x000fec0003800000 */
.L_x_102:
[----:B------:R-:W0:Y:S01]  /*4870*/  MUFU.RSQ R0, -QNAN ;  /* 0xffc0000000007908 */ /* 0x000e220000001400 */
[----:B------:R-:W-:Y:S05]  /*4880*/  BRA `(.L_x_109) ;  /* 0x0000000000047947 */ /* 0x000fea0003800000 */
.L_x_101:
[----:B------:R-:W-:-:S07]  /*4890*/  FADD.FTZ R0, R25, R6 ;  /* 0x0000000619007221 */ /* 0x000fce0000010000 */
.L_x_109:
[----:B------:R-:W-:Y:S05]  /*48a0*/  BSYNC.RECONVERGENT B0 ;  /* 0x0000000000007941 */ /* 0x000fea0003800200 */
.L_x_99:
[----:B------:R-:W-:-:S04]  /*48b0*/  HFMA2 R19, -RZ, RZ, 0, 0 ;  /* 0x00000000ff137431 */ /* 0x000fc800000001ff */
[----:B0-----:R-:W-:Y:S05]  /*48c0*/  RET.REL.NODEC R18 `(_Z15cudaSubsamplingPfS_iiii) ;  /* 0xffffffb412cc7950 */ /* 0x001fea0003c3ffff */
.L_x_110:
        /* <DEDUP_REMOVED lines=11> */
.L_x_123:


//--------------------- .text._Z10cudaConv2DPfS_S_iiii --------------------------
	.section	.text._Z10cudaConv2DPfS_S_iiii,"ax",@progbits
	.align	128
        .global         _Z10cudaConv2DPfS_S_iiii
        .type           _Z10cudaConv2DPfS_S_iiii,@function
        .size           _Z10cudaConv2DPfS_S_iiii,(.L_x_126 - _Z10cudaConv2DPfS_S_iiii)
        .other          _Z10cudaConv2DPfS_S_iiii,@"STO_CUDA_ENTRY STV_DEFAULT"
_Z10cudaConv2DPfS_S_iiii:
.text._Z10cudaConv2DPfS_S_iiii:
[----:B------:R-:W-:Y:S01]  /*0000*/  LDC R1, c[0x0][0x37c] ;  /* 0x0000df00ff017b82 */ /* 0x000fe20000000800 */
[----:B------:R-:W0:Y:S07]  /*0010*/  S2R R0, SR_TID.Y ;  /* 0x0000000000007919 */ /* 0x000e2e0000002200 */
[----:B------:R-:W0:Y:S01]  /*0020*/  LDC R3, c[0x0][0x364] ;  /* 0x0000d900ff037b82 */ /* 0x000e220000000800 */
[----:B------:R-:W1:Y:S07]  /*0030*/  S2R R2, SR_TID.X ;  /* 0x0000000000027919 */ /* 0x000e6e0000002100 */
[----:B------:R-:W0:Y:S08]  /*0040*/  S2UR UR4, SR_CTAID.Y ;  /* 0x00000000000479c3 */ /* 0x000e300000002600 */
[----:B------:R-:W1:Y:S08]  /*0050*/  S2UR UR5, SR_CTAID.X ;  /* 0x00000000000579c3 */ /* 0x000e700000002500 */
[----:B------:R-:W1:Y:S08]  /*0060*/  LDC R5, c[0x0][0x360] ;  /* 0x0000d800ff057b82 */ /* 0x000e700000000800 */
[----:B------:R-:W2:Y:S01]  /*0070*/  LDC.64 R6, c[0x0][0x3a0] ;  /* 0x0000e800ff067b82 */ /* 0x000ea20000000a00 */
[----:B0-----:R-:W-:-:S02]  /*0080*/  IMAD R3, R3, UR4, R0 ;  /* 0x0000000403037c24 */ /* 0x001fc4000f8e0200 */
[----:B-1----:R-:W-:-:S05]  /*0090*/  IMAD R5, R5, UR5, R2 ;  /* 0x0000000505057c24 */ /* 0x002fca000f8e0202 */
[----:B------:R-:W-:Y:S02]  /*00a0*/  VIMNMX R9, PT, PT, R3, R5, !PT ;  /* 0x0000000503097248 */ /* 0x000fe40007fe0100 */
[----:B--2---:R-:W-:-:S04]  /*00b0*/  ISETP.GE.AND P0, PT, R7, 0x1, PT ;  /* 0x000000010700780c */ /* 0x004fc80003f06270 */
[----:B------:R-:W-:-:S13]  /*00c0*/  ISETP.GE.OR P0, PT, R9, R6, !P0 ;  /* 0x000000060900720c */ /* 0x000fda0004706670 */
[----:B------:R-:W-:Y:S05]  /*00d0*/  @P0 EXIT ;  /* 0x000000000000094d */ /* 0x000fea0003800000 */
[----:B------:R-:W0:Y:S01]  /*00e0*/  LDCU UR6, c[0x0][0x39c] ;  /* 0x00007380ff0677ac */ /* 0x000e220008000800 */
[----:B------:R-:W1:Y:S01]  /*00f0*/  LDCU.64 UR18, c[0x0][0x358] ;  /* 0x00006b00ff1277ac */ /* 0x000e620008000a00 */
[----:B0-----:R-:W-:-:S09]  /*0100*/  UISETP.GE.AND UP0, UPT, UR6, 0x1, UPT ;  /* 0x000000010600788c */ /* 0x001fd2000bf06270 */
[----:B-1----:R-:W-:Y:S05]  /*0110*/  BRA.U !UP0, `(.L_x_111) ;  /* 0x0000000908c47547 */ /* 0x002fea000b800000 */
[----:B------:R-:W-:Y:S02]  /*0120*/  UIADD3 UR4, UPT, UPT, UR6, -0x1, URZ ;  /* 0xffffffff06047890 */ /* 0x000fe4000fffe0ff */
[----:B------:R-:W-:Y:S02]  /*0130*/  ULOP3.LUT UR15, UR6, 0x7ffffff8, URZ, 0xc0, !UPT ;  /* 0x7ffffff8060f7892 */ /* 0x000fe4000f8ec0ff */
[----:B------:R-:W-:Y:S02]  /*0140*/  ULEA UR16, UR6, 0x8, 0x3 ;  /* 0x0000000806107891 */ /* 0x000fe4000f8e18ff */
[----:B------:R-:W-:Y:S02]  /*0150*/  UISETP.GE.U32.AND UP0, UPT, UR4, 0x7, UPT ;  /* 0x000000070400788c */ /* 0x000fe4000bf06070 */
[----:B------:R-:W-:Y:S01]  /*0160*/  UIMAD UR6, UR6, UR6, URZ ;  /* 0x00000006060672a4 */ /* 0x000fe2000f8e02ff */
[----:B------:R-:W-:-:S11]  /*0170*/  UMOV UR4, URZ ;  /* 0x000000ff00047c82 */ /* 0x000fd60008000000 */
.L_x_117:
[----:B0-----:R-:W0:Y:S01]  /*0180*/  LDCU UR7, c[0x0][0x39c] ;  /* 0x00007380ff0777ac */ /* 0x001e220008000800 */
[----:B------:R-:W-:Y:S01]  /*0190*/  HFMA2 R24, -RZ, RZ, 0, 0 ;  /* 0x00000000ff187431 */ /* 0x000fe200000001ff */
[----:B------:R-:W-:Y:S01]  /*01a0*/  UMOV UR5, URZ ;  /* 0x000000ff00057c82 */ /* 0x000fe20008000000 */
[----:B0-----:R-:W-:-:S12]  /*01b0*/  UIMAD UR7, UR4, UR7, URZ ;  /* 0x00000007040772a4 */ /* 0x001fd8000f8e02ff */
.L_x_116:
[----:B------:R-:W0:Y:S01]  /*01c0*/  LDC.64 R6, c[0x0][0x398] ;  /* 0x0000e600ff067b82 */ /* 0x000e220000000a00 */
[----:B------:R-:W-:Y:S01]  /*01d0*/  IADD3 R2, PT, PT, R3, UR5, RZ ;  /* 0x0000000503027c10 */ /* 0x000fe2000fffe0ff */
[----:B------:R-:W-:Y:S01]  /*01e0*/  UIADD3 UR5, UPT, UPT, UR5, 0x1, URZ ;  /* 0x0000000105057890 */ /* 0x000fe2000fffe0ff */
[----:B------:R-:W-:-:S05]  /*01f0*/  MOV R0, RZ ;  /* 0x000000ff00007202 */ /* 0x000fca0000000f00 */
[----:B0-----:R-:W-:Y:S01]  /*0200*/  ISETP.NE.AND P0, PT, R7, UR5, PT ;  /* 0x0000000507007c0c */ /* 0x001fe2000bf05270 */
[----:B------:R-:W-:Y:S01]  /*0210*/  IMAD R6, R2, R6, R5 ;  /* 0x0000000602067224 */ /* 0x000fe200078e0205 */
[----:B------:R-:W-:Y:S11]  /*0220*/  BRA.U !UP0, `(.L_x_112) ;  /* 0x0000000508407547 */ /* 0x000ff6000b800000 */
[----:B------:R-:W0:Y:S01]  /*0230*/  LDCU UR8, c[0x0][0x39c] ;  /* 0x00007380ff0877ac */ /* 0x000e220008000800 */
[----:B------:R-:W-:Y:S01]  /*0240*/  MOV R4, R6 ;  /* 0x0000000600047202 */ /* 0x000fe20000000f00 */
[----:B------:R-:W-:Y:S02]  /*0250*/  UIADD3 UR9, UPT, UPT, UR7, 0x7, URZ ;  /* 0x0000000707097890 */ /* 0x000fe4000fffe0ff */
[----:B------:R-:W-:Y:S02]  /*0260*/  UIADD3 UR10, UPT, UPT, UR7, 0x6, URZ ;  /* 0x00000006070a7890 */ /* 0x000fe4000fffe0ff */
[----:B------:R-:W-:Y:S02]  /*0270*/  UIADD3 UR11, UPT, UPT, UR7, 0x5, URZ ;  /* 0x00000005070b7890 */ /* 0x000fe4000fffe0ff */
[----:B------:R-:W-:Y:S02]  /*0280*/  UIADD3 UR12, UPT, UPT, UR7, 0x4, URZ ;  /* 0x00000004070c7890 */ /* 0x000fe4000fffe0ff */
[----:B------:R-:W-:-:S02]  /*0290*/  UIADD3 UR13, UPT, UPT, UR7, 0x3, URZ ;  /* 0x00000003070d7890 */ /* 0x000fc4000fffe0ff */
[----:B------:R-:W-:Y:S02]  /*02a0*/  UIADD3 UR14, UPT, UPT, UR7, 0x2, URZ ;  /* 0x00000002070e7890 */ /* 0x000fe4000fffe0ff */
[----:B------:R-:W-:Y:S02]  /*02b0*/  UIMAD UR20, UR6, UR4, URZ ;  /* 0x00000004061472a4 */ /* 0x000fe4000f8e02ff */
[----:B0-----:R-:W-:Y:S02]  /*02c0*/  UIMAD UR21, UR7, UR8, UR8 ;  /* 0x00000008071572a4 */ /* 0x001fe4000f8e0208 */
[----:B------:R-:W-:Y:S02]  /*02d0*/  UIMAD UR9, UR9, UR8, URZ ;  /* 0x00000008090972a4 */ /* 0x000fe4000f8e02ff */
[----:B------:R-:W-:Y:S01]  /*02e0*/  UIMAD UR10, UR10, UR8, URZ ;  /* 0x000000080a0a72a4 */ /* 0x000fe2000f8e02ff */
[----:B------:R-:W-:Y:S01]  /*02f0*/  MOV R8, UR20 ;  /* 0x0000001400087c02 */ /* 0x000fe20008000f00 */
        /* <DEDUP_REMOVED lines=8> */
[----:B------:R-:W-:Y:S01]  /*0380*/  UIADD3 UR17, UPT, UPT, -UR15, URZ, URZ ;  /* 0x000000ff0f117290 */ /* 0x000fe2000fffe1ff */
[----:B------:R-:W-:-:S02]  /*0390*/  MOV R10, UR14 ;  /* 0x0000000e000a7c02 */ /* 0x000fc40008000f00 */
[----:B------:R-:W-:Y:S02]  /*03a0*/  MOV R11, UR13 ;  /* 0x0000000d000b7c02 */ /* 0x000fe40008000f00 */
[----:B------:R-:W-:-:S07]  /*03b0*/  MOV R13, UR11 ;  /* 0x0000000b000d7c02 */ /* 0x000fce0008000f00 */
.L_x_113:
[----:B------:R-:W0:Y:S01]  /*03c0*/  LDC.64 R14, c[0x0][0x388] ;  /* 0x0000e200ff0e7b82 */ /* 0x000e220000000a00 */
[----:B------:R-:W-:Y:S02]  /*03d0*/  IADD3 R19, PT, PT, R9, 0x1, RZ ;  /* 0x0000000109137810 */ /* 0x000fe40007ffe0ff */
[----:B------:R-:W-:-:S05]  /*03e0*/  IADD3 R17, PT, PT, R10, 0x2, RZ ;  /* 0x000000020a117810 */ /* 0x000fca0007ffe0ff */
[----:B------:R-:W1:Y:S01]  /*03f0*/  LDC.64 R20, c[0x0][0x380] ;  /* 0x0000e000ff147b82 */ /* 0x000e620000000a00 */
[----:B0-----:R-:W-:-:S04]  /*0400*/  IMAD.WIDE R22, R8, 0x4, R14 ;  /* 0x0000000408167825 */ /* 0x001fc800078e020e */
[----:B------:R-:W-:Y:S02]  /*0410*/  IMAD.WIDE R18, R19, 0x4, R14 ;  /* 0x0000000413127825 */ /* 0x000fe400078e020e */
[----:B------:R-:W2:Y:S02]  /*0420*/  LDG.E R22, desc[UR18][R22.64] ;  /* 0x0000001216167981 */ /* 0x000ea4000c1e1900 */
[----:B-1----:R-:W-:Y:S02]  /*0430*/  IMAD.WIDE R20, R4, 0x4, R20 ;  /* 0x0000000404147825 */ /* 0x002fe400078e0214 */
[----:B------:R0:W3:Y:S04]  /*0440*/  LDG.E R27, desc[UR18][R18.64] ;  /* 0x00000012121b7981 */ /* 0x0000e8000c1e1900 */
[----:B------:R-:W2:Y:S01]  /*0450*/  LDG.E R29, desc[UR18][R20.64] ;  /* 0x00000012141d7981 */ /* 0x000ea2000c1e1900 */
[----:B------:R-:W-:-:S03]  /*0460*/  IMAD.WIDE R16, R17, 0x4, R14 ;  /* 0x0000000411107825 */ /* 0x000fc600078e020e */
[----:B------:R-:W3:Y:S04]  /*0470*/  LDG.E R26, desc[UR18][R20.64+0x4] ;  /* 0x00000412141a7981 */ /* 0x000ee8000c1e1900 */
[----:B------:R-:W4:Y:S04]  /*0480*/  LDG.E R16, desc[UR18][R16.64] ;  /* 0x0000001210107981 */ /* 0x000f28000c1e1900 */
[----:B------:R-:W4:Y:S01]  /*0490*/  LDG.E R25, desc[UR18][R20.64+0x8] ;  /* 0x0000081214197981 */ /* 0x000f22000c1e1900 */
[----:B------:R-:W-:-:S05]  /*04a0*/  IADD3 R28, PT, PT, R11, 0x3, RZ ;  /* 0x000000030b1c7810 */ /* 0x000fca0007ffe0ff */
[----:B0-----:R-:W-:Y:S02]  /*04b0*/  IMAD.WIDE R18, R28, 0x4, R14 ;  /* 0x000000041c127825 */ /* 0x001fe400078e020e */
[----:B------:R-:W5:Y:S02]  /*04c0*/  LDG.E R28, desc[UR18][R20.64+0xc] ;  /* 0x00000c12141c7981 */ /* 0x000f64000c1e1900 */
[----:B--2---:R-:W-:Y:S02]  /*04d0*/  FFMA R29, R29, R22, R24 ;  /* 0x000000161d1d7223 */ /* 0x004fe40000000018 */
[----:B------:R-:W2:Y:S02]  /*04e0*/  LDG.E R24, desc[UR18][R20.64+0x18] ;  /* 0x0000181214187981 */ /* 0x000ea4000c1e1900 */
[----:B---3--:R-:W-:Y:S01]  /*04f0*/  FFMA R26, R26, R27, R29 ;  /* 0x0000001b1a1a7223 */ /* 0x008fe2000000001d */
[----:B------:R-:W-:Y:S01]  /*0500*/  IADD3 R29, PT, PT, R12, 0x4, RZ ;  /* 0x000000040c1d7810 */ /* 0x000fe20007ffe0ff */
[----:B------:R0:W5:Y:S04]  /*0510*/  LDG.E R27, desc[UR18][R18.64] ;  /* 0x00000012121b7981 */ /* 0x000168000c1e1900 */
[----:B------:R-:W3:Y:S01]  /*0520*/  LDG.E R22, desc[UR18][R20.64+0x1c] ;  /* 0x00001c1214167981 */ /* 0x000ee2000c1e1900 */
[----:B----4-:R-:W-:Y:S01]  /*0530*/  FFMA R23, R25, R16, R26 ;  /* 0x0000001019177223 */ /* 0x010fe2000000001a */
[--C-:B------:R-:W-:Y:S01]  /*0540*/  IMAD.WIDE R16, R29, 0x4, R14.reuse ;  /* 0x000000041d107825 */ /* 0x100fe200078e020e */
[----:B------:R-:W-:Y:S01]  /*0550*/  IADD3 R29, PT, PT, R13, 0x5, RZ ;  /* 0x000000050d1d7810 */ /* 0x000fe20007ffe0ff */
[----:B------:R-:W4:Y:S04]  /*0560*/  LDG.E R26, desc[UR18][R20.64+0x10] ;  /* 0x00001012141a7981 */ /* 0x000f28000c1e1900 */
[--C-:B0-----:R-:W-:Y:S01]  /*0570*/  IMAD.WIDE R18, R29, 0x4, R14.reuse ;  /* 0x000000041d127825 */ /* 0x101fe200078e020e */
[----:B------:R-:W-:Y:S01]  /*0580*/  IADD3 R29, PT, PT, R0, 0x6, RZ ;  /* 0x00000006001d7810 */ /* 0x000fe20007ffe0ff */
[----:B------:R-:W4:Y:S04]  /*0590*/  LDG.E R17, desc[UR18][R16.64] ;  /* 0x0000001210117981 */ /* 0x000f28000c1e1900 */
[----:B------:R0:W2:Y:S04]  /*05a0*/  LDG.E R18, desc[UR18][R18.64] ;  /* 0x0000001212127981 */ /* 0x0000a8000c1e1900 */
[----:B------:R1:W2:Y:S01]  /*05b0*/  LDG.E R25, desc[UR18][R20.64+0x14] ;  /* 0x0000141214197981 */ /* 0x0002a2000c1e1900 */
[----:B0-----:R-:W-:Y:S01]  /*05c0*/  IADD3 R19, PT, PT, R2, 0x7, RZ ;  /* 0x0000000702137810 */ /* 0x001fe20007ffe0ff */
[----:B-1----:R-:W-:-:S04]  /*05d0*/  IMAD.WIDE R20, R29, 0x4, R14 ;  /* 0x000000041d147825 */ /* 0x002fc800078e020e */
[----:B------:R-:W-:Y:S01]  /*05e0*/  IMAD.WIDE R14, R19, 0x4, R14 ;  /* 0x00000004130e7825 */ /* 0x000fe200078e020e */
[----:B------:R-:W3:Y:S05]  /*05f0*/  LDG.E R29, desc[UR18][R20.64] ;  /* 0x00000012141d7981 */ /* 0x000eea000c1e1900 */
[----:B------:R-:W3:Y:S01]  /*0600*/  LDG.E R14, desc[UR18][R14.64] ;  /* 0x000000120e0e7981 */ /* 0x000ee2000c1e1900 */
[----:B------:R-:W-:-:S04]  /*0610*/  UIADD3 UR17, UPT, UPT, UR17, 0x8, URZ ;  /* 0x0000000811117890 */ /* 0x000fc8000fffe0ff */
[----:B------:R-:W-:Y:S01]  /*0620*/  UISETP.NE.AND UP1, UPT, UR17, URZ, UPT ;  /* 0x000000ff1100728c */ /* 0x000fe2000bf25270 */
[----:B------:R-:W-:Y:S02]  /*0630*/  IADD3 R2, PT, PT, R2, UR16, RZ ;  /* 0x0000001002027c10 */ /* 0x000fe4000fffe0ff */
[----:B------:R-:W-:Y:S02]  /*0640*/  IADD3 R0, PT, PT, R0, UR16, RZ ;  /* 0x0000001000007c10 */ /* 0x000fe4000fffe0ff */
[----:B------:R-:W-:Y:S02]  /*0650*/  IADD3 R13, PT, PT, R13, UR16, RZ ;  /* 0x000000100d0d7c10 */ /* 0x000fe4000fffe0ff */
[----:B------:R-:W-:Y:S02]  /*0660*/  IADD3 R12, PT, PT, R12, UR16, RZ ;  /* 0x000000100c0c7c10 */ /* 0x000fe4000fffe0ff */
[----:B------:R-:W-:Y:S02]  /*0670*/  IADD3 R11, PT, PT, R11, UR16, RZ ;  /* 0x000000100b0b7c10 */ /* 0x000fe4000fffe0ff */
[----:B------:R-:W-:-:S02]  /*0680*/  IADD3 R10, PT, PT, R10, UR16, RZ ;  /* 0x000000100a0a7c10 */ /* 0x000fc4000fffe0ff */
[----:B------:R-:W-:Y:S02]  /*0690*/  IADD3 R9, PT, PT, R9, UR16, RZ ;  /* 0x0000001009097c10 */ /* 0x000fe4000fffe0ff */
[----:B------:R-:W-:Y:S02]  /*06a0*/  IADD3 R8, PT, PT, R8, UR16, RZ ;  /* 0x0000001008087c10 */ /* 0x000fe4000fffe0ff */
[----:B------:R-:W-:Y:S01]  /*06b0*/  IADD3 R4, PT, PT, R4, 0x8, RZ ;  /* 0x0000000804047810 */ /* 0x000fe20007ffe0ff */
[----:B-----5:R-:W-:-:S04]  /*06c0*/  FFMA R23, R28, R27, R23 ;  /* 0x0000001b1c177223 */ /* 0x020fc80000000017 */
[----:B----4-:R-:W-:-:S04]  /*06d0*/  FFMA R26, R26, R17, R23 ;  /* 0x000000111a1a7223 */ /* 0x010fc80000000017 */
[----:B--2---:R-:W-:-:S04]  /*06e0*/  FFMA R25, R25, R18, R26 ;  /* 0x0000001219197223 */ /* 0x004fc8000000001a */
[----:B---3--:R-:W-:-:S04]  /*06f0*/  FFMA R25, R24, R29, R25 ;  /* 0x0000001d18197223 */ /* 0x008fc80000000019 */
[----:B------:R-:W-:Y:S01]  /*0700*/  FFMA R24, R22, R14, R25 ;  /* 0x0000000e16187223 */ /* 0x000fe20000000019 */
[----:B------:R-:W-:Y:S06]  /*0710*/  BRA.U UP1, `(.L_x_113) ;  /* 0xfffffffd01287547 */ /* 0x000fec000b83ffff */
[----:B------:R-:W-:-:S07]  /*0720*/  MOV R0, UR15 ;  /* 0x0000000f00007c02 */ /* 0x000fce0008000f00 */
.L_x_112:
[----:B------:R-:W0:Y:S02]  /*0730*/  LDC R2, c[0x0][0x39c] ;  /* 0x0000e700ff027b82 */ /* 0x000e240000000800 */
[----:B0-----:R-:W-:-:S04]  /*0740*/  LOP3.LUT R4, R2, 0x7, RZ, 0xc0, !PT ;  /* 0x0000000702047812 */ /* 0x001fc800078ec0ff */
[----:B------:R-:W-:-:S13]  /*0750*/  ISETP.NE.AND P1, PT, R4, RZ, PT ;  /* 0x000000ff0400720c */ /* 0x000fda0003f25270 */
[----:B------:R-:W-:Y:S05]  /*0760*/  @!P1 BRA `(.L_x_114) ;  /* 0x0000000400049947 */ /* 0x000fea0003800000 */
[----:B------:R-:W-:Y:S02]  /*0770*/  IADD3 R4, PT, PT, R4, -0x1, RZ ;  /* 0xffffffff04047810 */ /* 0x000fe40007ffe0ff */
[----:B------:R-:W-:Y:S02]  /*0780*/  LOP3.LUT R2, R2, 0x3, RZ, 0xc0, !PT ;  /* 0x0000000302027812 */ /* 0x000fe400078ec0ff */
[----:B------:R-:W-:Y:S02]  /*0790*/  ISETP.GE.U32.AND P1, PT, R4, 0x3, PT ;  /* 0x000000030400780c */ /* 0x000fe40003f26070 */
[----:B------:R-:W-:-:S11]  /*07a0*/  ISETP.NE.AND P2, PT, R2, RZ, PT ;  /* 0x000000ff0200720c */ /* 0x000fd60003f45270 */
[----:B------:R-:W-:Y:S05]  /*07b0*/  @!P1 BRA `(.L_x_115) ;  /* 0x0000000000789947 */ /* 0x000fea0003800000 */
[----:B------:R-:W0:Y:S01]  /*07c0*/  LDC.64 R8, c[0x0][0x388] ;  /* 0x0000e200ff087b82 */ /* 0x000e220000000a00 */
[----:B------:R-:W-:Y:S02]  /*07d0*/  IADD3 R4, PT, PT, R0, UR7, RZ ;  /* 0x0000000700047c10 */ /* 0x000fe4000fffe0ff */
[----:B------:R-:W-:Y:S02]  /*07e0*/  IADD3 R13, PT, PT, R6, R0, RZ ;  /* 0x00000000060d7210 */ /* 0x000fe40007ffe0ff */
[C---:B------:R-:W-:Y:S01]  /*07f0*/  IADD3 R12, PT, PT, R4.reuse, 0x2, RZ ;  /* 0x00000002040c7810 */ /* 0x040fe20007ffe0ff */
[CCC-:B------:R-:W-:Y:S01]  /*0800*/  IMAD R14, R4.reuse, R7.reuse, R0.reuse ;  /* 0x00000007040e7224 */ /* 0x1c0fe200078e0200 */
[----:B------:R-:W-:Y:S01]  /*0810*/  IADD3 R4, PT, PT, R4, 0x3, RZ ;  /* 0x0000000304047810 */ /* 0x000fe20007ffe0ff */
[----:B------:R-:W1:Y:S02]  /*0820*/  LDC.64 R10, c[0x0][0x380] ;  /* 0x0000e000ff0a7b82 */ /* 0x000e640000000a00 */
[-CC-:B------:R-:W-:Y:S01]  /*0830*/  IMAD R12, R12, R7.reuse, R0.reuse ;  /* 0x000000070c0c7224 */ /* 0x180fe200078e0200 */
[-C--:B------:R-:W-:Y:S01]  /*0840*/  IADD3.X R17, PT, PT, R14, R7.reuse, RZ, PT, !PT ;  /* 0x000000070e117210 */ /* 0x080fe20003ffe4ff */
[----:B------:R-:W-:-:S05]  /*0850*/  IMAD R4, R4, R7, R0 ;  /* 0x0000000704047224 */ /* 0x000fca00078e0200 */
[----:B------:R-:W-:Y:S01]  /*0860*/  IADD3 R23, PT, PT, R4, 0x3, RZ ;  /* 0x0000000304177810 */ /* 0x000fe20007ffe0ff */
[----:B0-----:R-:W-:-:S04]  /*0870*/  IMAD.WIDE R14, R14, 0x4, R8 ;  /* 0x000000040e0e7825 */ /* 0x001fc800078e0208 */
[----:B------:R-:W-:Y:S02]  /*0880*/  IMAD.WIDE R16, R17, 0x4, R8 ;  /* 0x0000000411107825 */ /* 0x000fe400078e0208 */
[----:B------:R-:W2:Y:S02]  /*0890*/  LDG.E R14, desc[UR18][R14.64] ;  /* 0x000000120e0e7981 */ /* 0x000ea4000c1e1900 */
[----:B-1----:R-:W-:Y:S01]  /*08a0*/  IMAD.WIDE R10, R13, 0x4, R10 ;  /* 0x000000040d0a7825 */ /* 0x002fe200078e020a */
[----:B------:R-:W-:Y:S01]  /*08b0*/  IADD3 R13, PT, PT, R12, 0x2, RZ ;  /* 0x000000020c0d7810 */ /* 0x000fe20007ffe0ff */
[----:B------:R-:W3:Y:S04]  /*08c0*/  LDG.E R16, desc[UR18][R16.64] ;  /* 0x0000001210107981 */ /* 0x000ee8000c1e1900 */
[----:B------:R-:W2:Y:S01]  /*08d0*/  LDG.E R19, desc[UR18][R10.64] ;  /* 0x000000120a137981 */ /* 0x000ea2000c1e1900 */
[----:B------:R-:W-:-:S03]  /*08e0*/  IMAD.WIDE R12, R13, 0x4, R8 ;  /* 0x000000040d0c7825 */ /* 0x000fc600078e0208 */
[----:B------:R-:W3:Y:S01]  /*08f0*/  LDG.E R21, desc[UR18][R10.64+0x4] ;  /* 0x000004120a157981 */ /* 0x000ee2000c1e1900 */
[----:B------:R-:W-:-:S03]  /*0900*/  IMAD.WIDE R8, R23, 0x4, R8 ;  /* 0x0000000417087825 */ /* 0x000fc600078e0208 */
[----:B------:R-:W4:Y:S04]  /*0910*/  LDG.E R12, desc[UR18][R12.64] ;  /* 0x000000120c0c7981 */ /* 0x000f28000c1e1900 */
[----:B------:R-:W4:Y:S04]  /*0920*/  LDG.E R23, desc[UR18][R10.64+0x8] ;  /* 0x000008120a177981 */ /* 0x000f28000c1e1900 */
[----:B------:R-:W5:Y:S04]  /*0930*/  LDG.E R25, desc[UR18][R10.64+0xc] ;  /* 0x00000c120a197981 */ /* 0x000f68000c1e1900 */
[----:B------:R-:W5:Y:S01]  /*0940*/  LDG.E R8, desc[UR18][R8.64] ;  /* 0x0000001208087981 */ /* 0x000f62000c1e1900 */
[----:B------:R-:W-:Y:S01]  /*0950*/  IADD3 R0, PT, PT, R0, 0x4, RZ ;  /* 0x0000000400007810 */ /* 0x000fe20007ffe0ff */
[----:B--2---:R-:W-:-:S04]  /*0960*/  FFMA R14, R19, R14, R24 ;  /* 0x0000000e130e7223 */ /* 0x004fc80000000018 */
[----:B---3--:R-:W-:-:S04]  /*0970*/  FFMA R14, R21, R16, R14 ;  /* 0x00000010150e7223 */ /* 0x008fc8000000000e */
[----:B----4-:R-:W-:-:S04]  /*0980*/  FFMA R14, R23, R12, R14 ;  /* 0x0000000c170e7223 */ /* 0x010fc8000000000e */
[----:B-----5:R-:W-:-:S07]  /*0990*/  FFMA R24, R25, R8, R14 ;  /* 0x0000000819187223 */ /* 0x020fce000000000e */
.L_x_115:
[----:B------:R-:W-:Y:S05]  /*09a0*/  @!P2 BRA `(.L_x_114) ;  /* 0x000000000074a947 */ /* 0x000fea0003800000 */
[----:B------:R-:W-:Y:S01]  /*09b0*/  ISETP.NE.AND P1, PT, R2, 0x1, PT ;  /* 0x000000010200780c */ /* 0x000fe20003f25270 */
[----:B------:R-:W0:Y:S01]  /*09c0*/  LDC.64 R16, c[0x0][0x388] ;  /* 0x0000e200ff107b82 */ /* 0x000e220000000a00 */
[----:B------:R-:W-:-:S04]  /*09d0*/  LOP3.LUT R2, R7, 0x1, RZ, 0xc0, !PT ;  /* 0x0000000107027812 */ /* 0x000fc800078ec0ff */
[----:B------:R-:W-:-:S03]  /*09e0*/  ISETP.NE.U32.AND P2, PT, R2, 0x1, PT ;  /* 0x000000010200780c */ /* 0x000fc60003f45070 */
[----:B------:R-:W1:Y:S04]  /*09f0*/  LDC.64 R8, c[0x0][0x380] ;  /* 0x0000e000ff087b82 */ /* 0x000e680000000a00 */
[----:B------:R-:W-:Y:S02]  /*0a00*/  @P1 IADD3 R2, PT, PT, R0, UR7, RZ ;  /* 0x0000000700021c10 */ /* 0x000fe4000fffe0ff */
[----:B------:R-:W-:Y:S02]  /*0a10*/  @P1 IADD3 R19, PT, PT, R6, R0, RZ ;  /* 0x0000000006131210 */ /* 0x000fe40007ffe0ff */
[----:B------:R-:W2:Y:S01]  /*0a20*/  LDC.64 R12, c[0x0][0x380] ;  /* 0x0000e000ff0c7b82 */ /* 0x000ea20000000a00 */
[----:B------:R-:W-:Y:S01]  /*0a30*/  @P1 IMAD R14, R2, R7, R0 ;  /* 0x00000007020e1224 */ /* 0x000fe200078e0200 */
[----:B------:R-:W-:-:S04]  /*0a40*/  @P1 IADD3 R0, PT, PT, R0, 0x2, RZ ;  /* 0x0000000200001810 */ /* 0x000fc80007ffe0ff */
[----:B------:R-:W-:Y:S02]  /*0a50*/  @P1 IADD3.X R21, PT, PT, R14, R7, RZ, PT, !PT ;  /* 0x000000070e151210 */ /* 0x000fe40003ffe4ff */
[----:B------:R-:W3:Y:S01]  /*0a60*/  LDC.64 R10, c[0x0][0x388] ;  /* 0x0000e200ff0a7b82 */ /* 0x000ee20000000a00 */
[----:B------:R-:W-:Y:S01]  /*0a70*/  @!P2 IADD3 R2, PT, PT, R0, UR7, RZ ;  /* 0x000000070002ac10 */ /* 0x000fe2000fffe0ff */
[----:B0-----:R-:W-:-:S04]  /*0a80*/  @P1 IMAD.WIDE R14, R14, 0x4, R16 ;  /* 0x000000040e0e1825 */ /* 0x001fc800078e0210 */
[----:B------:R-:W-:Y:S02]  /*0a90*/  @P1 IMAD.WIDE R16, R21, 0x4, R16 ;  /* 0x0000000415101825 */ /* 0x000fe400078e0210 */
[----:B------:R-:W4:Y:S02]  /*0aa0*/  @P1 LDG.E R14, desc[UR18][R14.64] ;  /* 0x000000120e0e1981 */ /* 0x000f24000c1e1900 */
[----:B-1----:R-:W-:Y:S01]  /*0ab0*/  @P1 IMAD.WIDE R8, R19, 0x4, R8 ;  /* 0x0000000413081825 */ /* 0x002fe200078e0208 */
[----:B------:R-:W-:Y:S01]  /*0ac0*/  @!P2 IADD3 R19, PT, PT, R6, R0, RZ ;  /* 0x000000000613a210 */ /* 0x000fe20007ffe0ff */
[----:B------:R-:W5:Y:S02]  /*0ad0*/  @P1 LDG.E R16, desc[UR18][R16.64] ;  /* 0x0000001210101981 */ /* 0x000f64000c1e1900 */
[----:B------:R-:W-:Y:S02]  /*0ae0*/  @!P2 IMAD R7, R2, R7, R0 ;  /* 0x000000070207a224 */ /* 0x000fe400078e0200 */
[----:B------:R-:W4:Y:S01]  /*0af0*/  @P1 LDG.E R21, desc[UR18][R8.64] ;  /* 0x0000001208151981 */ /* 0x000f22000c1e1900 */
[----:B--2---:R-:W-:-:S03]  /*0b00*/  @!P2 IMAD.WIDE R12, R19, 0x4, R12 ;  /* 0x00000004130ca825 */ /* 0x004fc600078e020c */
[----:B------:R-:W5:Y:S01]  /*0b10*/  @P1 LDG.E R0, desc[UR18][R8.64+0x4] ;  /* 0x0000041208001981 */ /* 0x000f62000c1e1900 */
[----:B---3--:R-:W-:-:S03]  /*0b20*/  @!P2 IMAD.WIDE R10, R7, 0x4, R10 ;  /* 0x00000004070aa825 */ /* 0x008fc600078e020a */
[----:B------:R-:W2:Y:S04]  /*0b30*/  @!P2 LDG.E R13, desc[UR18][R12.64] ;  /* 0x000000120c0da981 */ /* 0x000ea8000c1e1900 */
[----:B------:R-:W2:Y:S01]  /*0b40*/  @!P2 LDG.E R10, desc[UR18][R10.64] ;  /* 0x000000120a0aa981 */ /* 0x000ea2000c1e1900 */
[----:B----4-:R-:W-:-:S04]  /*0b50*/  @P1 FFMA R21, R21, R14, R24 ;  /* 0x0000000e15151223 */ /* 0x010fc80000000018 */
[----:B-----5:R-:W-:-:S04]  /*0b60*/  @P1 FFMA R24, R0, R16, R21 ;  /* 0x0000001000181223 */ /* 0x020fc80000000015 */
[----:B--2---:R-:W-:-:S07]  /*0b70*/  @!P2 FFMA R24, R13, R10, R24 ;  /* 0x0000000a0d18a223 */ /* 0x004fce0000000018 */
.L_x_114:
[----:B------:R-:W-:Y:S05]  /*0b80*/  @P0 BRA `(.L_x_116) ;  /* 0xfffffff4008c0947 */ /* 0x000fea000383ffff */
[----:B------:R-:W0:Y:S08]  /*0b90*/  LDC.64 R10, c[0x0][0x3a0] ;  /* 0x0000e800ff0a7b82 */ /* 0x000e300000000a00 */
[----:B------:R-:W1:Y:S01]  /*0ba0*/  LDC.64 R6, c[0x0][0x390] ;  /* 0x0000e400ff067b82 */ /* 0x000e620000000a00 */
[----:B0-----:R-:W-:Y:S01]  /*0bb0*/  IMAD R0, R10, UR4, R3 ;  /* 0x000000040a007c24 */ /* 0x001fe2000f8e0203 */
[----:B------:R-:W-:-:S03]  /*0bc0*/  UIADD3 UR4, UPT, UPT, UR4, 0x1, URZ ;  /* 0x0000000104047890 */ /* 0x000fc6000fffe0ff */
[----:B------:R-:W-:-:S03]  /*0bd0*/  IMAD R9, R0, R10, R5 ;  /* 0x0000000a00097224 */ /* 0x000fc600078e0205 */
[----:B------:R-:W-:Y:S01]  /*0be0*/  ISETP.NE.AND P0, PT, R11, UR4, PT ;  /* 0x000000040b007c0c */ /* 0x000fe2000bf05270 */
[----:B-1----:R-:W-:-:S05]  /*0bf0*/  IMAD.WIDE R6, R9, 0x4, R6 ;  /* 0x0000000409067825 */ /* 0x002fca00078e0206 */
[----:B------:R0:W-:Y:S07]  /*0c00*/  STG.E desc[UR18][R6.64], R24 ;  /* 0x0000001806007986 */ /* 0x0001ee000c101912 */
[----:B------:R-:W-:Y:S05]  /*0c10*/  @!P0 EXIT ;  /* 0x000000000000894d */ /* 0x000fea0003800000 */
[----:B------:R-:W-:Y:S05]  /*0c20*/  BRA `(.L_x_117) ;  /* 0xfffffff400547947 */ /* 0x000fea000383ffff */
.L_x_111:
[C---:B------:R-:W-:Y:S01]  /*0c30*/  ISETP.GE.U32.AND P0, PT, R7.reuse, 0x8, PT ;  /* 0x000000080700780c */ /* 0x040fe20003f06070 */
[----:B------:R-:W-:Y:S01]  /*0c40*/  HFMA2 R0, -RZ, RZ, 0, 0 ;  /* 0x00000000ff007431 */ /* 0x000fe200000001ff */
[----:B------:R-:W-:-:S04]  /*0c50*/  LOP3.LUT R2, R7, 0x7, RZ, 0xc0, !PT ;  /* 0x0000000707027812 */ /* 0x000fc800078ec0ff */
[----:B------:R-:W-:-:S07]  /*0c60*/  ISETP.NE.AND P1, PT, R2, RZ, PT ;  /* 0x000000ff0200720c */ /* 0x000fce0003f25270 */
[----:B------:R-:W-:Y:S06]  /*0c70*/  @!P0 BRA `(.L_x_118) ;  /* 0x0000000000988947 */ /* 0x000fec0003800000 */
[----:B------:R-:W0:Y:S01]  /*0c80*/  LDC.64 R8, c[0x0][0x390] ;  /* 0x0000e400ff087b82 */ /* 0x000e220000000a00 */
[----:B------:R-:W-:Y:S01]  /*0c90*/  LOP3.LUT R0, R7, 0x7ffffff8, RZ, 0xc0, !PT ;  /* 0x7ffffff807007812 */ /* 0x000fe200078ec0ff */
[----:B------:R-:W-:-:S06]  /*0ca0*/  UMOV UR4, URZ ;  /* 0x000000ff00047c82 */ /* 0x000fcc0008000000 */
.L_x_119:
[----:B--2---:R-:W-:Y:S01]  /*0cb0*/  IMAD R11, R6, UR4, R3 ;  /* 0x00000004060b7c24 */ /* 0x004fe2000f8e0203 */
[----:B------:R-:W-:-:S04]  /*0cc0*/  UIADD3 UR4, UPT, UPT, UR4, 0x8, URZ ;  /* 0x0000000804047890 */ /* 0x000fc8000fffe0ff */
[CC--:B------:R-:W-:Y:S01]  /*0cd0*/  IADD3 R13, PT, PT, R11.reuse, R6.reuse, RZ ;  /* 0x000000060b0d7210 */ /* 0x0c0fe20007ffe0ff */
[-CC-:B------:R-:W-:Y:S01]  /*0ce0*/  IMAD R11, R11, R6.reuse, R5.reuse ;  /* 0x000000060b0b7224 */ /* 0x180fe200078e0205 */
[----:B------:R-:W-:Y:S02]  /*0cf0*/  ISETP.NE.AND P0, PT, R0, UR4, PT ;  /* 0x0000000400007c0c */ /* 0x000fe4000bf05270 */
[CC--:B------:R-:W-:Y:S01]  /*0d00*/  IADD3 R17, PT, PT, R13.reuse, R6.reuse, RZ ;  /* 0x000000060d117210 */ /* 0x0c0fe20007ffe0ff */
[-C--:B------:R-:W-:Y:S02]  /*0d10*/  IMAD R15, R13, R6.reuse, R5 ;  /* 0x000000060d0f7224 */ /* 0x080fe400078e0205 */
[----:B0-----:R-:W-:Y:S01]  /*0d20*/  IMAD.WIDE R10, R11, 0x4, R8 ;  /* 0x000000040b0a7825 */ /* 0x001fe200078e0208 */
[----:B------:R-:W-:-:S03]  /*0d30*/  IADD3 R19, PT, PT, R17, R6, RZ ;  /* 0x0000000611137210 */ /* 0x000fc60007ffe0ff */
[-CC-:B------:R-:W-:Y:S01]  /*0d40*/  IMAD R17, R17, R6.reuse, R5.reuse ;  /* 0x0000000611117224 */ /* 0x180fe200078e0205 */
[CC--:B------:R-:W-:Y:S01]  /*0d50*/  IADD3 R21, PT, PT, R19.reuse, R6.reuse, RZ ;  /* 0x0000000613157210 */ /* 0x0c0fe20007ffe0ff */
[-C--:B------:R-:W-:Y:S01]  /*0d60*/  IMAD R13, R19, R6.reuse, R5 ;  /* 0x00000006130d7224 */ /* 0x080fe200078e0205 */
[----:B------:R0:W-:Y:S01]  /*0d70*/  STG.E desc[UR18][R10.64], RZ ;  /* 0x000000ff0a007986 */ /* 0x0001e2000c101912 */
[----:B------:R-:W-:Y:S01]  /*0d80*/  IMAD.WIDE R14, R15, 0x4, R8 ;  /* 0x000000040f0e7825 */ /* 0x000fe200078e0208 */
[----:B------:R-:W-:-:S03]  /*0d90*/  IADD3 R23, PT, PT, R21, R6, RZ ;  /* 0x0000000615177210 */ /* 0x000fc60007ffe0ff */
[-CC-:B------:R-:W-:Y:S01]  /*0da0*/  IMAD R21, R21, R6.reuse, R5.reuse ;  /* 0x0000000615157224 */ /* 0x180fe200078e0205 */
[CC--:B------:R-:W-:Y:S01]  /*0db0*/  IADD3 R25, PT, PT, R23.reuse, R6.reuse, RZ ;  /* 0x0000000617197210 */ /* 0x0c0fe20007ffe0ff */
[-C--:B------:R-:W-:Y:S01]  /*0dc0*/  IMAD R19, R23, R6.reuse, R5 ;  /* 0x0000000617137224 */ /* 0x080fe200078e0205 */
[----:B------:R1:W-:Y:S01]  /*0dd0*/  STG.E desc[UR18][R14.64], RZ ;  /* 0x000000ff0e007986 */ /* 0x0003e2000c101912 */
[----:B------:R-:W-:Y:S01]  /*0de0*/  IMAD.WIDE R16, R17, 0x4, R8 ;  /* 0x0000000411107825 */ /* 0x000fe200078e0208 */
[----:B------:R-:W-:-:S03]  /*0df0*/  IADD3 R4, PT, PT, R25, R6, RZ ;  /* 0x0000000619047210 */ /* 0x000fc60007ffe0ff */
[----:B------:R-:W-:Y:S01]  /*0e00*/  IMAD R25, R25, R6, R5 ;  /* 0x0000000619197224 */ /* 0x000fe200078e0205 */
[----:B------:R2:W-:Y:S01]  /*0e10*/  STG.E desc[UR18][R16.64], RZ ;  /* 0x000000ff10007986 */ /* 0x0005e2000c101912 */
[----:B------:R-:W-:-:S04]  /*0e20*/  IMAD.WIDE R12, R13, 0x4, R8 ;  /* 0x000000040d0c7825 */ /* 0x000fc800078e0208 */
[----:B------:R-:W-:Y:S01]  /*0e30*/  IMAD R23, R4, R6, R5 ;  /* 0x0000000604177224 */ /* 0x000fe200078e0205 */
[----:B------:R2:W-:Y:S01]  /*0e40*/  STG.E desc[UR18][R12.64], RZ ;  /* 0x000000ff0c007986 */ /* 0x0005e2000c101912 */
[----:B0-----:R-:W-:-:S04]  /*0e50*/  IMAD.WIDE R10, R21, 0x4, R8 ;  /* 0x00000004150a7825 */ /* 0x001fc800078e0208 */
[--C-:B------:R-:W-:Y:S01]  /*0e60*/  IMAD.WIDE R18, R19, 0x4, R8.reuse ;  /* 0x0000000413127825 */ /* 0x100fe200078e0208 */
[----:B------:R2:W-:Y:S03]  /*0e70*/  STG.E desc[UR18][R10.64], RZ ;  /* 0x000000ff0a007986 */ /* 0x0005e6000c101912 */
[--C-:B-1----:R-:W-:Y:S01]  /*0e80*/  IMAD.WIDE R14, R25, 0x4, R8.reuse ;  /* 0x00000004190e7825 */ /* 0x102fe200078e0208 */
[----:B------:R2:W-:Y:S03]  /*0e90*/  STG.E desc[UR18][R18.64], RZ ;  /* 0x000000ff12007986 */ /* 0x0005e6000c101912 */
[----:B------:R-:W-:Y:S01]  /*0ea0*/  IMAD.WIDE R20, R23, 0x4, R8 ;  /* 0x0000000417147825 */ /* 0x000fe200078e0208 */
[----:B------:R2:W-:Y:S04]  /*0eb0*/  STG.E desc[UR18][R14.64], RZ ;  /* 0x000000ff0e007986 */ /* 0x0005e8000c101912 */
[----:B------:R2:W-:Y:S01]  /*0ec0*/  STG.E desc[UR18][R20.64], RZ ;  /* 0x000000ff14007986 */ /* 0x0005e2000c101912 */
[----:B------:R-:W-:Y:S05]  /*0ed0*/  @P0 BRA `(.L_x_119) ;  /* 0xfffffffc00740947 */ /* 0x000fea000383ffff */
.L_x_118:
[----:B------:R-:W-:Y:S05]  /*0ee0*/  @!P1 EXIT ;  /* 0x000000000000994d */ /* 0x000fea0003800000 */
[----:B------:R-:W-:Y:S02]  /*0ef0*/  ISETP.GE.U32.AND P0, PT, R2, 0x4, PT ;  /* 0x000000040200780c */ /* 0x000fe40003f06070 */
[----:B------:R-:W-:-:S04]  /*0f00*/  LOP3.LUT R4, R7, 0x3, RZ, 0xc0, !PT ;  /* 0x0000000307047812 */ /* 0x000fc800078ec0ff */
[----:B------:R-:W-:-:S07]  /*0f10*/  ISETP.NE.AND P1, PT, R4, RZ, PT ;  /* 0x000000ff0400720c */ /* 0x000fce0003f25270 */
[----:B------:R-:W-:Y:S06]  /*0f20*/  @!P0 BRA `(.L_x_120) ;  /* 0x0000000000488947 */ /* 0x000fec0003800000 */
[----:B------:R-:W0:Y:S01]  /*0f30*/  LDC.64 R8, c[0x0][0x390] ;  /* 0x0000e400ff087b82 */ /* 0x000e220000000a00 */
[C---:B--2---:R-:W-:Y:S01]  /*0f40*/  IMAD R11, R0.reuse, R6, R3 ;  /* 0x00000006000b7224 */ /* 0x044fe200078e0203 */
[----:B------:R-:W-:-:S04]  /*0f50*/  IADD3 R0, PT, PT, R0, 0x4, RZ ;  /* 0x0000000400007810 */ /* 0x000fc80007ffe0ff */
[CC--:B------:R-:W-:Y:S01]  /*0f60*/  IADD3 R13, PT, PT, R11.reuse, R6.reuse, RZ ;  /* 0x000000060b0d7210 */ /* 0x0c0fe20007ffe0ff */
[----:B------:R-:W-:-:S03]  /*0f70*/  IMAD R11, R11, R6, R5 ;  /* 0x000000060b0b7224 */ /* 0x000fc600078e0205 */
[CC--:B------:R-:W-:Y:S01]  /*0f80*/  IADD3 R15, PT, PT, R13.reuse, R6.reuse, RZ ;  /* 0x000000060d0f7210 */ /* 0x0c0fe20007ffe0ff */
[----:B------:R-:W-:-:S03]  /*0f90*/  IMAD R13, R13, R6, R5 ;  /* 0x000000060d0d7224 */ /* 0x000fc600078e0205 */
[CC--:B------:R-:W-:Y:S01]  /*0fa0*/  IADD3 R2, PT, PT, R15.reuse, R6.reuse, RZ ;  /* 0x000000060f027210 */ /* 0x0c0fe20007ffe0ff */
[----:B------:R-:W-:-:S04]  /*0fb0*/  IMAD R15, R15, R6, R5 ;  /* 0x000000060f0f7224 */ /* 0x000fc800078e0205 */
[----:B------:R-:W-:Y:S02]  /*0fc0*/  IMAD R17, R2, R6, R5 ;  /* 0x0000000602117224 */ /* 0x000fe400078e0205 */
[----:B0-----:R-:W-:-:S04]  /*0fd0*/  IMAD.WIDE R10, R11, 0x4, R8 ;  /* 0x000000040b0a7825 */ /* 0x001fc800078e0208 */
[--C-:B------:R-:W-:Y:S01]  /*0fe0*/  IMAD.WIDE R12, R13, 0x4, R8.reuse ;  /* 0x000000040d0c7825 */ /* 0x100fe200078e0208 */
[----:B------:R0:W-:Y:S03]  /*0ff0*/  STG.E desc[UR18][R10.64], RZ ;  /* 0x000000ff0a007986 */ /* 0x0001e6000c101912 */
[--C-:B------:R-:W-:Y:S01]  /*1000*/  IMAD.WIDE R14, R15, 0x4, R8.reuse ;  /* 0x000000040f0e7825 */ /* 0x100fe200078e0208 */
[----:B------:R0:W-:Y:S03]  /*1010*/  STG.E desc[UR18][R12.64], RZ ;  /* 0x000000ff0c007986 */ /* 0x0001e6000c101912 */
[----:B------:R-:W-:Y:S01]  /*1020*/  IMAD.WIDE R8, R17, 0x4, R8 ;  /* 0x0000000411087825 */ /* 0x000fe200078e0208 */
[----:B------:R0:W-:Y:S04]  /*1030*/  STG.E desc[UR18][R14.64], RZ ;  /* 0x000000ff0e007986 */ /* 0x0001e8000c101912 */
[----:B------:R0:W-:Y:S02]  /*1040*/  STG.E desc[UR18][R8.64], RZ ;  /* 0x000000ff08007986 */ /* 0x0001e4000c101912 */
.L_x_120:
[----:B------:R-:W-:Y:S05]  /*1050*/  @!P1 EXIT ;  /* 0x000000000000994d */ /* 0x000fea0003800000 */
[----:B------:R-:W-:Y:S02]  /*1060*/  ISETP.NE.AND P0, PT, R4, 0x1, PT ;  /* 0x000000010400780c */ /* 0x000fe40003f05270 */
[----:B------:R-:W-:-:S04]  /*1070*/  LOP3.LUT R7, R7, 0x1, RZ, 0xc0, !PT ;  /* 0x0000000107077812 */ /* 0x000fc800078ec0ff */
[----:B------:R-:W-:-:S07]  /*1080*/  ISETP.NE.U32.AND P1, PT, R7, 0x1, PT ;  /* 0x000000010700780c */ /* 0x000fce0003f25070 */
[----:B------:R-:W-:Y:S06]  /*1090*/  @!P0 BRA `(.L_x_121) ;  /* 0x0000000000288947 */ /* 0x000fec0003800000 */
[----:B0-----:R-:W0:Y:S01]  /*10a0*/  LDC.64 R8, c[0x0][0x390] ;  /* 0x0000e400ff087b82 */ /* 0x001e220000000a00 */
[C---:B------:R-:W-:Y:S01]  /*10b0*/  IMAD R7, R0.reuse, R6, R3 ;  /* 0x0000000600077224 */ /* 0x040fe200078e0203 */
[----:B------:R-:W-:-:S03]  /*10c0*/  IADD3 R0, PT, PT, R0, 0x2, RZ ;  /* 0x0000000200007810 */ /* 0x000fc60007ffe0ff */
[CC--:B--2---:R-:W-:Y:S01]  /*10d0*/  IMAD R11, R7.reuse, R6.reuse, R5 ;  /* 0x00000006070b7224 */ /* 0x0c4fe200078e0205 */
[----:B------:R-:W-:-:S05]  /*10e0*/  IADD3 R2, PT, PT, R7, R6, RZ ;  /* 0x0000000607027210 */ /* 0x000fca0007ffe0ff */
[----:B------:R-:W-:Y:S02]  /*10f0*/  IMAD R7, R2, R6, R5 ;  /* 0x0000000602077224 */ /* 0x000fe400078e0205 */
[----:B0-----:R-:W-:-:S04]  /*1100*/  IMAD.WIDE R10, R11, 0x4, R8 ;  /* 0x000000040b0a7825 */ /* 0x001fc800078e0208 */
[----:B------:R-:W-:Y:S01]  /*1110*/  IMAD.WIDE R8, R7, 0x4, R8 ;  /* 0x0000000407087825 */ /* 0x000fe200078e0208 */
[----:B------:R1:W-:Y:S04]  /*1120*/  STG.E desc[UR18][R10.64], RZ ;  /* 0x000000ff0a007986 */ /* 0x0003e8000c101912 */
[----:B------:R1:W-:Y:S02]  /*1130*/  STG.E desc[UR18][R8.64], RZ ;  /* 0x000000ff08007986 */ /* 0x0003e4000c101912 */
.L_x_121:
[----:B------:R-:W-:Y:S05]  /*1140*/  @P1 EXIT ;  /* 0x000000000000194d */ /* 0x000fea0003800000 */
[----:B01----:R-:W0:Y:S01]  /*1150*/  LDC.64 R8, c[0x0][0x390] ;  /* 0x0000e400ff087b82 */ /* 0x003e220000000a00 */
[----:B------:R-:W-:-:S04]  /*1160*/  IMAD R0, R0, R6, R3 ;  /* 0x0000000600007224 */ /* 0x000fc800078e0203 */
[----:B------:R-:W-:-:S04]  /*1170*/  IMAD R3, R0, R6, R5 ;  /* 0x0000000600037224 */ /* 0x000fc800078e0205 */
[----:B0-----:R-:W-:-:S05]  /*1180*/  IMAD.WIDE R2, R3, 0x4, R8 ;  /* 0x0000000403027825 */ /* 0x001fca00078e0208 */
[----:B------:R-:W-:Y:S01]  /*1190*/  STG.E desc[UR18][R2.64], RZ ;  /* 0x000000ff02007986 */ /* 0x000fe2000c101912 */
[----:B------:R-:W-:Y:S05]  /*11a0*/  EXIT ;  /* 0x000000000000794d */ /* 0x000fea0003800000 */
.L_x_122:
        /* <DEDUP_REMOVED lines=13> */
.L_x_126:


//--------------------- .nv.shared.reserved.0     --------------------------
	.section	.nv.shared.reserved.0,"aw",@nobits
	.weak		__nv_reservedSMEM_offset_0_alias
	.size		__nv_reservedSMEM_offset_0_alias, 0, 64
	.other		__nv_reservedSMEM_offset_0_alias,@"STO_CUDA_RESERVED_SHARED STV_DEFAULT"
__nv_reservedSMEM_offset_0_alias:
	.zero		0
	.zero		64


//--------------------- .nv.constant0._Z8cudaTanhPfiii --------------------------
	.section	.nv.constant0._Z8cudaTanhPfiii,"a",@progbits
	.sectionflags	@""
	.align	4
.nv.constant0._Z8cudaTanhPfiii:
	.zero		916


//--------------------- .nv.constant0._Z15cudaSubsamplingPfS_iiii --------------------------
	.section	.nv.constant0._Z15cudaSubsamplingPfS_iiii,"a",@progbits
	.sectionflags	@""
	.align	4
.nv.constant0._Z15cudaSubsamplingPfS_iiii:
	.zero		928


//--------------------- .nv.constant0._Z10cudaConv2DPfS_S_iiii --------------------------
	.section	.nv.constant0._Z10cudaConv2DPfS_S_iiii,"a",@progbits
	.sectionflags	@""
	.align	4
.nv.constant0._Z10cudaConv2DPfS_S_iiii:
	.zero		936


//--------------------- SYMBOLS --------------------------

	.type		.nv.reservedSmem.offset0,@object
	.size		.nv.reservedSmem.offset0,0x4
